//
// Generated by NVIDIA NVVM Compiler
//
// Compiler Build ID: CL-36424714
// Cuda compilation tools, release 13.0, V13.0.88
// Based on NVVM 20.0.0
//

.version 9.0
.target sm_100
.address_size 64

	// .globl	_Z3cnniiiiiiiiiiiPfS_S_

.visible .entry _Z3cnniiiiiiiiiiiPfS_S_(
	.param .u32 _Z3cnniiiiiiiiiiiPfS_S__param_0,
	.param .u32 _Z3cnniiiiiiiiiiiPfS_S__param_1,
	.param .u32 _Z3cnniiiiiiiiiiiPfS_S__param_2,
	.param .u32 _Z3cnniiiiiiiiiiiPfS_S__param_3,
	.param .u32 _Z3cnniiiiiiiiiiiPfS_S__param_4,
	.param .u32 _Z3cnniiiiiiiiiiiPfS_S__param_5,
	.param .u32 _Z3cnniiiiiiiiiiiPfS_S__param_6,
	.param .u32 _Z3cnniiiiiiiiiiiPfS_S__param_7,
	.param .u32 _Z3cnniiiiiiiiiiiPfS_S__param_8,
	.param .u32 _Z3cnniiiiiiiiiiiPfS_S__param_9,
	.param .u32 _Z3cnniiiiiiiiiiiPfS_S__param_10,
	.param .u64 .ptr .align 1 _Z3cnniiiiiiiiiiiPfS_S__param_11,
	.param .u64 .ptr .align 1 _Z3cnniiiiiiiiiiiPfS_S__param_12,
	.param .u64 .ptr .align 1 _Z3cnniiiiiiiiiiiPfS_S__param_13
)
{
	.reg .pred 	%p<14>;
	.reg .b32 	%r<145>;
	.reg .b32 	%f<145>;
	.reg .b64 	%rd<84>;

	ld.param.u32 	%r52, [_Z3cnniiiiiiiiiiiPfS_S__param_0];
	ld.param.u32 	%r42, [_Z3cnniiiiiiiiiiiPfS_S__param_1];
	ld.param.u32 	%r43, [_Z3cnniiiiiiiiiiiPfS_S__param_2];
	ld.param.u32 	%r44, [_Z3cnniiiiiiiiiiiPfS_S__param_3];
	ld.param.u32 	%r45, [_Z3cnniiiiiiiiiiiPfS_S__param_4];
	ld.param.u32 	%r46, [_Z3cnniiiiiiiiiiiPfS_S__param_5];
	ld.param.u32 	%r47, [_Z3cnniiiiiiiiiiiPfS_S__param_6];
	ld.param.u32 	%r48, [_Z3cnniiiiiiiiiiiPfS_S__param_7];
	ld.param.u32 	%r50, [_Z3cnniiiiiiiiiiiPfS_S__param_9];
	ld.param.u32 	%r51, [_Z3cnniiiiiiiiiiiPfS_S__param_10];
	ld.param.u64 	%rd4, [_Z3cnniiiiiiiiiiiPfS_S__param_11];
	ld.param.u64 	%rd5, [_Z3cnniiiiiiiiiiiPfS_S__param_12];
	cvta.to.global.u64 	%rd1, %rd5;
	cvta.to.global.u64 	%rd2, %rd4;
	mov.u32 	%r53, %tid.x;
	mov.u32 	%r54, %ctaid.x;
	shl.b32 	%r55, %r54, 10;
	or.b32  	%r1, %r55, %r53;
	mul.lo.s32 	%r56, %r43, %r52;
	mul.lo.s32 	%r57, %r56, %r50;
	mul.lo.s32 	%r58, %r57, %r51;
	shr.s32 	%r59, %r58, 31;
	shr.u32 	%r60, %r59, 30;
	add.s32 	%r61, %r58, %r60;
	shr.s32 	%r62, %r61, 2;
	setp.ge.s32 	%p1, %r1, %r62;
	mov.f32 	%f137, 0f00000000;
	mov.f32 	%f138, 0f00000000;
	mov.f32 	%f139, 0f00000000;
	mov.f32 	%f140, 0f00000000;
	@%p1 bra 	$L__BB0_16;
	div.s32 	%r63, %r1, %r51;
	mul.lo.s32 	%r64, %r63, %r51;
	sub.s32 	%r2, %r1, %r64;
	div.s32 	%r65, %r63, %r50;
	mul.lo.s32 	%r66, %r65, %r50;
	sub.s32 	%r3, %r63, %r66;
	div.s32 	%r5, %r65, %r43;
	mul.lo.s32 	%r67, %r5, %r43;
	sub.s32 	%r4, %r65, %r67;
	shl.b32 	%r6, %r5, 2;
	mul.lo.s32 	%r7, %r3, %r48;
	setp.eq.s32 	%p2, %r42, 0;
	@%p2 bra 	$L__BB0_15;
	setp.eq.s32 	%p3, %r46, 0;
	mul.lo.s32 	%r68, %r44, %r42;
	mul.lo.s32 	%r8, %r68, %r45;
	setp.eq.s32 	%p4, %r47, 0;
	or.pred  	%p5, %p3, %p4;
	@%p5 bra 	$L__BB0_15;
	and.b32  	%r9, %r47, -4;
	mul.lo.s32 	%r70, %r5, %r42;
	shl.b32 	%r10, %r70, 2;
	mul.lo.s32 	%r11, %r45, %r44;
	mov.f32 	%f140, 0f00000000;
	mov.b32 	%r135, 0;
	mov.f32 	%f139, %f140;
	mov.f32 	%f138, %f140;
	mov.f32 	%f137, %f140;
$L__BB0_4:
	add.s32 	%r72, %r10, %r135;
	mad.lo.s32 	%r13, %r44, %r72, %r7;
	mad.lo.s32 	%r73, %r42, %r6, %r42;
	add.s32 	%r74, %r73, %r135;
	mad.lo.s32 	%r14, %r44, %r74, %r7;
	add.s32 	%r75, %r6, 2;
	mad.lo.s32 	%r76, %r42, %r75, %r135;
	mad.lo.s32 	%r15, %r44, %r76, %r7;
	mov.b32 	%r136, 0;
$L__BB0_5:
	ld.param.u32 	%r133, [_Z3cnniiiiiiiiiiiPfS_S__param_8];
	setp.lt.u32 	%p6, %r47, 4;
	add.s32 	%r78, %r136, %r7;
	mul.lo.s32 	%r79, %r2, %r133;
	mad.lo.s32 	%r80, %r8, %r6, %r79;
	mad.lo.s32 	%r81, %r11, %r135, %r80;
	mad.lo.s32 	%r17, %r78, %r45, %r81;
	mad.lo.s32 	%r82, %r4, %r42, %r135;
	mad.lo.s32 	%r83, %r82, %r46, %r136;
	mul.lo.s32 	%r18, %r83, %r47;
	mov.b32 	%r144, 0;
	@%p6 bra 	$L__BB0_8;
	ld.param.u32 	%r134, [_Z3cnniiiiiiiiiiiPfS_S__param_8];
	and.b32  	%r84, %r47, -4;
	neg.s32 	%r142, %r84;
	add.s32 	%r141, %r18, 3;
	add.s32 	%r85, %r13, %r136;
	mul.lo.s32 	%r86, %r2, %r134;
	mad.lo.s32 	%r87, %r45, %r85, %r86;
	add.s32 	%r140, %r87, 3;
	add.s32 	%r88, %r14, %r136;
	add.s32 	%r89, %r86, 1;
	mad.lo.s32 	%r139, %r45, %r88, %r89;
	add.s32 	%r90, %r15, %r136;
	mad.lo.s32 	%r138, %r45, %r90, %r89;
	add.s32 	%r91, %r6, 3;
	mad.lo.s32 	%r92, %r42, %r91, %r135;
	mad.lo.s32 	%r93, %r44, %r92, %r7;
	add.s32 	%r94, %r93, %r136;
	mad.lo.s32 	%r137, %r45, %r94, %r89;
$L__BB0_7:
	.pragma "nounroll";
	add.s32 	%r95, %r140, -2;
	add.s32 	%r96, %r140, -3;
	mul.wide.u32 	%rd6, %r96, 4;
	add.s64 	%rd7, %rd2, %rd6;
	ld.global.f32 	%f53, [%rd7];
	add.s32 	%r97, %r141, -2;
	add.s32 	%r98, %r141, -3;
	mul.wide.u32 	%rd8, %r98, 4;
	add.s64 	%rd9, %rd1, %rd8;
	ld.global.f32 	%f54, [%rd9];
	fma.rn.f32 	%f55, %f53, %f54, %f137;
	add.s32 	%r99, %r139, -1;
	mul.wide.u32 	%rd10, %r99, 4;
	add.s64 	%rd11, %rd2, %rd10;
	ld.global.f32 	%f56, [%rd11];
	fma.rn.f32 	%f57, %f56, %f54, %f138;
	add.s32 	%r100, %r138, -1;
	mul.wide.u32 	%rd12, %r100, 4;
	add.s64 	%rd13, %rd2, %rd12;
	ld.global.f32 	%f58, [%rd13];
	fma.rn.f32 	%f59, %f58, %f54, %f139;
	add.s32 	%r101, %r137, -1;
	mul.wide.u32 	%rd14, %r101, 4;
	add.s64 	%rd15, %rd2, %rd14;
	ld.global.f32 	%f60, [%rd15];
	fma.rn.f32 	%f61, %f60, %f54, %f140;
	mul.wide.u32 	%rd16, %r95, 4;
	add.s64 	%rd17, %rd2, %rd16;
	ld.global.f32 	%f62, [%rd17];
	mul.wide.u32 	%rd18, %r97, 4;
	add.s64 	%rd19, %rd1, %rd18;
	ld.global.f32 	%f63, [%rd19];
	fma.rn.f32 	%f64, %f62, %f63, %f55;
	add.s32 	%r102, %r139, 2;
	mul.wide.u32 	%rd20, %r139, 4;
	add.s64 	%rd21, %rd2, %rd20;
	ld.global.f32 	%f65, [%rd21];
	fma.rn.f32 	%f66, %f65, %f63, %f57;
	add.s32 	%r103, %r138, 2;
	mul.wide.u32 	%rd22, %r138, 4;
	add.s64 	%rd23, %rd2, %rd22;
	ld.global.f32 	%f67, [%rd23];
	fma.rn.f32 	%f68, %f67, %f63, %f59;
	add.s32 	%r104, %r137, 2;
	mul.wide.u32 	%rd24, %r137, 4;
	add.s64 	%rd25, %rd2, %rd24;
	ld.global.f32 	%f69, [%rd25];
	fma.rn.f32 	%f70, %f69, %f63, %f61;
	add.s32 	%r105, %r140, -1;
	mul.wide.u32 	%rd26, %r105, 4;
	add.s64 	%rd27, %rd2, %rd26;
	ld.global.f32 	%f71, [%rd27];
	add.s32 	%r106, %r141, -1;
	mul.wide.u32 	%rd28, %r106, 4;
	add.s64 	%rd29, %rd1, %rd28;
	ld.global.f32 	%f72, [%rd29];
	fma.rn.f32 	%f73, %f71, %f72, %f64;
	add.s32 	%r107, %r139, 1;
	mul.wide.u32 	%rd30, %r107, 4;
	add.s64 	%rd31, %rd2, %rd30;
	ld.global.f32 	%f74, [%rd31];
	fma.rn.f32 	%f75, %f74, %f72, %f66;
	add.s32 	%r108, %r138, 1;
	mul.wide.u32 	%rd32, %r108, 4;
	add.s64 	%rd33, %rd2, %rd32;
	ld.global.f32 	%f76, [%rd33];
	fma.rn.f32 	%f77, %f76, %f72, %f68;
	add.s32 	%r109, %r137, 1;
	mul.wide.u32 	%rd34, %r109, 4;
	add.s64 	%rd35, %rd2, %rd34;
	ld.global.f32 	%f78, [%rd35];
	fma.rn.f32 	%f79, %f78, %f72, %f70;
	mul.wide.u32 	%rd36, %r140, 4;
	add.s64 	%rd37, %rd2, %rd36;
	ld.global.f32 	%f80, [%rd37];
	mul.wide.u32 	%rd38, %r141, 4;
	add.s64 	%rd39, %rd1, %rd38;
	ld.global.f32 	%f81, [%rd39];
	fma.rn.f32 	%f137, %f80, %f81, %f73;
	mul.wide.u32 	%rd40, %r102, 4;
	add.s64 	%rd41, %rd2, %rd40;
	ld.global.f32 	%f82, [%rd41];
	fma.rn.f32 	%f138, %f82, %f81, %f75;
	mul.wide.u32 	%rd42, %r103, 4;
	add.s64 	%rd43, %rd2, %rd42;
	ld.global.f32 	%f83, [%rd43];
	fma.rn.f32 	%f139, %f83, %f81, %f77;
	mul.wide.u32 	%rd44, %r104, 4;
	add.s64 	%rd45, %rd2, %rd44;
	ld.global.f32 	%f84, [%rd45];
	fma.rn.f32 	%f140, %f84, %f81, %f79;
	add.s32 	%r142, %r142, 4;
	add.s32 	%r141, %r141, 4;
	add.s32 	%r140, %r140, 4;
	add.s32 	%r139, %r139, 4;
	add.s32 	%r138, %r138, 4;
	add.s32 	%r137, %r137, 4;
	setp.ne.s32 	%p7, %r142, 0;
	mov.u32 	%r144, %r9;
	@%p7 bra 	$L__BB0_7;
$L__BB0_8:
	and.b32  	%r110, %r47, 3;
	setp.eq.s32 	%p8, %r110, 0;
	@%p8 bra 	$L__BB0_13;
	setp.eq.s32 	%p9, %r110, 1;
	@%p9 bra 	$L__BB0_11;
	add.s32 	%r111, %r17, %r144;
	mul.wide.u32 	%rd46, %r111, 4;
	add.s64 	%rd47, %rd2, %rd46;
	ld.global.f32 	%f86, [%rd47];
	add.s32 	%r112, %r144, %r18;
	mul.wide.u32 	%rd48, %r112, 4;
	add.s64 	%rd49, %rd1, %rd48;
	ld.global.f32 	%f87, [%rd49];
	fma.rn.f32 	%f88, %f86, %f87, %f137;
	add.s32 	%r113, %r111, %r8;
	mul.wide.u32 	%rd50, %r113, 4;
	add.s64 	%rd51, %rd2, %rd50;
	ld.global.f32 	%f89, [%rd51];
	fma.rn.f32 	%f90, %f89, %f87, %f138;
	add.s32 	%r114, %r113, %r8;
	mul.wide.u32 	%rd52, %r114, 4;
	add.s64 	%rd53, %rd2, %rd52;
	ld.global.f32 	%f91, [%rd53];
	fma.rn.f32 	%f92, %f91, %f87, %f139;
	add.s32 	%r115, %r114, %r8;
	mul.wide.u32 	%rd54, %r115, 4;
	add.s64 	%rd55, %rd2, %rd54;
	ld.global.f32 	%f93, [%rd55];
	fma.rn.f32 	%f94, %f93, %f87, %f140;
	add.s32 	%r116, %r111, 1;
	mul.wide.u32 	%rd56, %r116, 4;
	add.s64 	%rd57, %rd2, %rd56;
	ld.global.f32 	%f95, [%rd57];
	add.s32 	%r117, %r112, 1;
	mul.wide.u32 	%rd58, %r117, 4;
	add.s64 	%rd59, %rd1, %rd58;
	ld.global.f32 	%f96, [%rd59];
	fma.rn.f32 	%f137, %f95, %f96, %f88;
	add.s32 	%r118, %r113, 1;
	mul.wide.u32 	%rd60, %r118, 4;
	add.s64 	%rd61, %rd2, %rd60;
	ld.global.f32 	%f97, [%rd61];
	fma.rn.f32 	%f138, %f97, %f96, %f90;
	add.s32 	%r119, %r114, 1;
	mul.wide.u32 	%rd62, %r119, 4;
	add.s64 	%rd63, %rd2, %rd62;
	ld.global.f32 	%f98, [%rd63];
	fma.rn.f32 	%f139, %f98, %f96, %f92;
	add.s32 	%r120, %r115, 1;
	mul.wide.u32 	%rd64, %r120, 4;
	add.s64 	%rd65, %rd2, %rd64;
	ld.global.f32 	%f99, [%rd65];
	fma.rn.f32 	%f140, %f99, %f96, %f94;
	add.s32 	%r144, %r144, 2;
$L__BB0_11:
	and.b32  	%r121, %r47, 1;
	setp.eq.b32 	%p10, %r121, 1;
	not.pred 	%p11, %p10;
	@%p11 bra 	$L__BB0_13;
	add.s32 	%r122, %r17, %r144;
	mul.wide.u32 	%rd66, %r122, 4;
	add.s64 	%rd67, %rd2, %rd66;
	ld.global.f32 	%f100, [%rd67];
	add.s32 	%r123, %r144, %r18;
	mul.wide.u32 	%rd68, %r123, 4;
	add.s64 	%rd69, %rd1, %rd68;
	ld.global.f32 	%f101, [%rd69];
	fma.rn.f32 	%f137, %f100, %f101, %f137;
	add.s32 	%r124, %r122, %r8;
	mul.wide.u32 	%rd70, %r124, 4;
	add.s64 	%rd71, %rd2, %rd70;
	ld.global.f32 	%f102, [%rd71];
	fma.rn.f32 	%f138, %f102, %f101, %f138;
	add.s32 	%r125, %r124, %r8;
	mul.wide.u32 	%rd72, %r125, 4;
	add.s64 	%rd73, %rd2, %rd72;
	ld.global.f32 	%f103, [%rd73];
	fma.rn.f32 	%f139, %f103, %f101, %f139;
	add.s32 	%r126, %r125, %r8;
	mul.wide.u32 	%rd74, %r126, 4;
	add.s64 	%rd75, %rd2, %rd74;
	ld.global.f32 	%f104, [%rd75];
	fma.rn.f32 	%f140, %f104, %f101, %f140;
$L__BB0_13:
	add.s32 	%r136, %r136, 1;
	setp.ne.s32 	%p12, %r136, %r46;
	@%p12 bra 	$L__BB0_5;
	add.s32 	%r135, %r135, 1;
	setp.ne.s32 	%p13, %r135, %r42;
	@%p13 bra 	$L__BB0_4;
$L__BB0_15:
	ld.param.u64 	%rd83, [_Z3cnniiiiiiiiiiiPfS_S__param_13];
	mul.lo.s32 	%r127, %r50, %r43;
	mul.lo.s32 	%r128, %r127, %r51;
	mul.lo.s32 	%r129, %r51, %r50;
	mad.lo.s32 	%r130, %r3, %r51, %r2;
	mad.lo.s32 	%r131, %r129, %r4, %r130;
	mad.lo.s32 	%r132, %r128, %r6, %r131;
	cvta.to.global.u64 	%rd76, %rd83;
	mul.wide.s32 	%rd77, %r132, 4;
	add.s64 	%rd78, %rd76, %rd77;
	st.global.f32 	[%rd78], %f137;
	mul.wide.s32 	%rd79, %r128, 4;
	add.s64 	%rd80, %rd78, %rd79;
	st.global.f32 	[%rd80], %f138;
	add.s64 	%rd81, %rd80, %rd79;
	st.global.f32 	[%rd81], %f139;
	add.s64 	%rd82, %rd81, %rd79;
	st.global.f32 	[%rd82], %f140;
$L__BB0_16:
	ret;

}


// ===== COMPILED SASS (sm_100) =====

	.target	sm_100

	.elftype	@"ET_EXEC"


//--------------------- .note.nv.tkinfo           --------------------------
	.section	.note.nv.tkinfo,"",@"SHT_NOTE"
	.sectionflags	@"SHF_NOTE_NV_TKINFO"
	.tkinfo
        /*0018*/ 	.word	0x00000002
        /*0030*/ 	.string	""
        /*0030*/ 	.string	"ptxas"
        /*0030*/ 	.string	"Cuda compilation tools, release 13.0, V13.0.88"
        /*0030*/ 	.string	"Build cuda_13.0.r13.0/compiler.36424714_0"
        /*0030*/ 	.string	"-arch sm_100 -m 64 "



//--------------------- .note.nv.cuinfo           --------------------------
	.section	.note.nv.cuinfo,"",@"SHT_NOTE"
	.sectionflags	@"SHF_NOTE_NV_CUINFO"
        /*0018*/ 	.short	0x0002
        /*001a*/ 	.short	0x0064
        /*001c*/ 	.short	0x0082
	.zero		2


//--------------------- .nv.info                  --------------------------
	.section	.nv.info,"",@"SHT_CUDA_INFO"
	.align	4


	//----- nvinfo : EIATTR_REGCOUNT
	.align		4
        /*0000*/ 	.byte	0x04, 0x2f
        /*0002*/ 	.short	(.L_1 - .L_0)
	.align		4
.L_0:
        /*0004*/ 	.word	index@(_Z3cnniiiiiiiiiiiPfS_S_)
        /*0008*/ 	.word	0x00000020


	//----- nvinfo : EIATTR_FRAME_SIZE
	.align		4
.L_1:
        /*000c*/ 	.byte	0x04, 0x11
        /*000e*/ 	.short	(.L_3 - .L_2)
	.align		4
.L_2:
        /*0010*/ 	.word	index@(_Z3cnniiiiiiiiiiiPfS_S_)
        /*0014*/ 	.word	0x00000000


	//----- nvinfo : EIATTR_MIN_STACK_SIZE
	.align		4
.L_3:
        /*0018*/ 	.byte	0x04, 0x12
        /*001a*/ 	.short	(.L_5 - .L_4)
	.align		4
.L_4:
        /*001c*/ 	.word	index@(_Z3cnniiiiiiiiiiiPfS_S_)
        /*0020*/ 	.word	0x00000000
.L_5:


//--------------------- .nv.compat                --------------------------
	.section	.nv.compat,"",@"SHT_CUDA_COMPAT_INFO"
	.align	4
        /*0000*/ 	.byte	0x02, 0x09, 0x00, 0x00, 0x02, 0x02, 0x01, 0x00, 0x02, 0x05, 0x05, 0x00, 0x03, 0x07, 0x01, 0x01
        /*0010*/ 	.byte	0x02, 0x03, 0x00, 0x00, 0x02, 0x06, 0x01, 0x00, 0x04, 0x0b, 0x08, 0x00, 0x09, 0x00, 0x00, 0x00
        /*0020*/ 	.byte	0x00, 0x00, 0x00, 0x00


//--------------------- .nv.info._Z3cnniiiiiiiiiiiPfS_S_ --------------------------
	.section	.nv.info._Z3cnniiiiiiiiiiiPfS_S_,"",@"SHT_CUDA_INFO"
	.sectionflags	@""
	.align	4


	//----- nvinfo : EIATTR_CUDA_API_VERSION
	.align		4
        /*0000*/ 	.byte	0x04, 0x37
        /*0002*/ 	.short	(.L_7 - .L_6)
.L_6:
        /*0004*/ 	.word	0x00000082


	//----- nvinfo : EIATTR_KPARAM_INFO
	.align		4
.L_7:
        /*0008*/ 	.byte	0x04, 0x17
        /*000a*/ 	.short	(.L_9 - .L_8)
.L_8:
        /*000c*/ 	.word	0x00000000
        /*0010*/ 	.short	0x000d
        /*0012*/ 	.short	0x0040
        /*0014*/ 	.byte	0x00, 0xf5, 0x21, 0x00


	//----- nvinfo : EIATTR_KPARAM_INFO
	.align		4
.L_9:
        /*0018*/ 	.byte	0x04, 0x17
        /*001a*/ 	.short	(.L_11 - .L_10)
.L_10:
        /*001c*/ 	.word	0x00000000
        /*0020*/ 	.short	0x000c
        /*0022*/ 	.short	0x0038
        /*0024*/ 	.byte	0x00, 0xf5, 0x21, 0x00


	//----- nvinfo : EIATTR_KPARAM_INFO
	.align		4
.L_11:
        /*0028*/ 	.byte	0x04, 0x17
        /*002a*/ 	.short	(.L_13 - .L_12)
.L_12:
        /*002c*/ 	.word	0x00000000
        /*0030*/ 	.short	0x000b
        /*0032*/ 	.short	0x0030
        /*0034*/ 	.byte	0x00, 0xf5, 0x21, 0x00


	//----- nvinfo : EIATTR_KPARAM_INFO
	.align		4
.L_13:
        /*0038*/ 	.byte	0x04, 0x17
        /*003a*/ 	.short	(.L_15 - .L_14)
.L_14:
        /*003c*/ 	.word	0x00000000
        /*0040*/ 	.short	0x000a
        /*0042*/ 	.short	0x0028
        /*0044*/ 	.byte	0x00, 0xf0, 0x11, 0x00


	//----- nvinfo : EIATTR_KPARAM_INFO
	.align		4
.L_15:
        /*0048*/ 	.byte	0x04, 0x17
        /*004a*/ 	.short	(.L_17 - .L_16)
.L_16:
        /*004c*/ 	.word	0x00000000
        /*0050*/ 	.short	0x0009
        /*0052*/ 	.short	0x0024
        /*0054*/ 	.byte	0x00, 0xf0, 0x11, 0x00


	//----- nvinfo : EIATTR_KPARAM_INFO
	.align		4
.L_17:
        /*0058*/ 	.byte	0x04, 0x17
        /*005a*/ 	.short	(.L_19 - .L_18)
.L_18:
        /*005c*/ 	.word	0x00000000
        /*0060*/ 	.short	0x0008
        /*0062*/ 	.short	0x0020
        /*0064*/ 	.byte	0x00, 0xf0, 0x11, 0x00


	//----- nvinfo : EIATTR_KPARAM_INFO
	.align		4
.L_19:
        /*0068*/ 	.byte	0x04, 0x17
        /*006a*/ 	.short	(.L_21 - .L_20)
.L_20:
        /*006c*/ 	.word	0x00000000
        /*0070*/ 	.short	0x0007
        /*0072*/ 	.short	0x001c
        /*0074*/ 	.byte	0x00, 0xf0, 0x11, 0x00


	//----- nvinfo : EIATTR_KPARAM_INFO
	.align		4
.L_21:
        /*0078*/ 	.byte	0x04, 0x17
        /*007a*/ 	.short	(.L_23 - .L_22)
.L_22:
        /*007c*/ 	.word	0x00000000
        /*0080*/ 	.short	0x0006
        /*0082*/ 	.short	0x0018
        /*0084*/ 	.byte	0x00, 0xf0, 0x11, 0x00


	//----- nvinfo : EIATTR_KPARAM_INFO
	.align		4
.L_23:
        /*0088*/ 	.byte	0x04, 0x17
        /*008a*/ 	.short	(.L_25 - .L_24)
.L_24:
        /*008c*/ 	.word	0x00000000
        /*0090*/ 	.short	0x0005
        /*0092*/ 	.short	0x0014
        /*0094*/ 	.byte	0x00, 0xf0, 0x11, 0x00


	//----- nvinfo : EIATTR_KPARAM_INFO
	.align		4
.L_25:
        /*0098*/ 	.byte	0x04, 0x17
        /*009a*/ 	.short	(.L_27 - .L_26)
.L_26:
        /*009c*/ 	.word	0x00000000
        /*00a0*/ 	.short	0x0004
        /*00a2*/ 	.short	0x0010
        /*00a4*/ 	.byte	0x00, 0xf0, 0x11, 0x00


	//----- nvinfo : EIATTR_KPARAM_INFO
	.align		4
.L_27:
        /*00a8*/ 	.byte	0x04, 0x17
        /*00aa*/ 	.short	(.L_29 - .L_28)
.L_28:
        /*00ac*/ 	.word	0x00000000
        /*00b0*/ 	.short	0x0003
        /*00b2*/ 	.short	0x000c
        /*00b4*/ 	.byte	0x00, 0xf0, 0x11, 0x00


	//----- nvinfo : EIATTR_KPARAM_INFO
	.align		4
.L_29:
        /*00b8*/ 	.byte	0x04, 0x17
        /*00ba*/ 	.short	(.L_31 - .L_30)
.L_30:
        /*00bc*/ 	.word	0x00000000
        /*00c0*/ 	.short	0x0002
        /*00c2*/ 	.short	0x0008
        /*00c4*/ 	.byte	0x00, 0xf0, 0x11, 0x00


	//----- nvinfo : EIATTR_KPARAM_INFO
	.align		4
.L_31:
        /*00c8*/ 	.byte	0x04, 0x17
        /*00ca*/ 	.short	(.L_33 - .L_32)
.L_32:
        /*00cc*/ 	.word	0x00000000
        /*00d0*/ 	.short	0x0001
        /*00d2*/ 	.short	0x0004
        /*00d4*/ 	.byte	0x00, 0xf0, 0x11, 0x00


	//----- nvinfo : EIATTR_KPARAM_INFO
	.align		4
.L_33:
        /*00d8*/ 	.byte	0x04, 0x17
        /*00da*/ 	.short	(.L_35 - .L_34)
.L_34:
        /*00dc*/ 	.word	0x00000000
        /*00e0*/ 	.short	0x0000
        /*00e2*/ 	.short	0x0000
        /*00e4*/ 	.byte	0x00, 0xf0, 0x11, 0x00


	//----- nvinfo : EIATTR_SPARSE_MMA_MASK
	.align		4
.L_35:
        /*00e8*/ 	.byte	0x03, 0x50
        /*00ea*/ 	.short	0x0000


	//----- nvinfo : EIATTR_MAXREG_COUNT
	.align		4
        /*00ec*/ 	.byte	0x03, 0x1b
        /*00ee*/ 	.short	0x00ff


	//----- nvinfo : EIATTR_MERCURY_ISA_VERSION
	.align		4
        /*00f0*/ 	.byte	0x03, 0x5f
        /*00f2*/ 	.short	0x0101


	//----- nvinfo : EIATTR_VRC_CTA_INIT_COUNT
	.align		4
        /*00f4*/ 	.byte	0x02, 0x4a
	.zero		1
	.zero		1


	//----- nvinfo : EIATTR_EXIT_INSTR_OFFSETS
	.align		4
        /*00f8*/ 	.byte	0x04, 0x1c
        /*00fa*/ 	.short	(.L_37 - .L_36)


	//   ....[0]....
.L_36:
        /*00fc*/ 	.word	0x00000100


	//   ....[1]....
        /*0100*/ 	.word	0x000015e0


	//----- nvinfo : EIATTR_CBANK_PARAM_SIZE
	.align		4
.L_37:
        /*0104*/ 	.byte	0x03, 0x19
        /*0106*/ 	.short	0x0048


	//----- nvinfo : EIATTR_PARAM_CBANK
	.align		4
        /*0108*/ 	.byte	0x04, 0x0a
        /*010a*/ 	.short	(.L_39 - .L_38)
	.align		4
.L_38:
        /*010c*/ 	.word	index@(.nv.constant0._Z3cnniiiiiiiiiiiPfS_S_)
        /*0110*/ 	.short	0x0380
        /*0112*/ 	.short	0x0048


	//----- nvinfo : EIATTR_SW_WAR
	.align		4
.L_39:
        /*0114*/ 	.byte	0x04, 0x36
        /*0116*/ 	.short	(.L_41 - .L_40)
.L_40:
        /*0118*/ 	.word	0x00000008
.L_41:


//--------------------- .nv.callgraph             --------------------------
	.section	.nv.callgraph,"",@"SHT_CUDA_CALLGRAPH"
	.align	4
	.sectionentsize	8
	.align		4
        /*0000*/ 	.word	0x00000000
	.align		4
        /*0004*/ 	.word	0xffffffff
	.align		4
        /*0008*/ 	.word	0x00000000
	.align		4
        /*000c*/ 	.word	0xfffffffe
	.align		4
        /*0010*/ 	.word	0x00000000
	.align		4
        /*0014*/ 	.word	0xfffffffd
	.align		4
        /*0018*/ 	.word	0x00000000
	.align		4
        /*001c*/ 	.word	0xfffffffc


//--------------------- .text._Z3cnniiiiiiiiiiiPfS_S_ --------------------------
	.section	.text._Z3cnniiiiiiiiiiiPfS_S_,"ax",@progbits
	.align	128
        .global         _Z3cnniiiiiiiiiiiPfS_S_
        .type           _Z3cnniiiiiiiiiiiPfS_S_,@function
        .size           _Z3cnniiiiiiiiiiiPfS_S_,(.L_x_8 - _Z3cnniiiiiiiiiiiPfS_S_)
        .other          _Z3cnniiiiiiiiiiiPfS_S_,@"STO_CUDA_ENTRY STV_DEFAULT"
_Z3cnniiiiiiiiiiiPfS_S_:
.text._Z3cnniiiiiiiiiiiPfS_S_:
[----:B------:R-:W-:Y:S08]  /*0000*/  LDC R1, c[0x0][0x37c] ;  /* 0x0000df00ff017b82 */ /* 0x000ff00000000800 */
[----:B------:R-:W0:Y:S01]  /*0010*/  LDC R2, c[0x0][0x388] ;  /* 0x0000e200ff027b82 */ /* 0x000e220000000800 */
[----:B------:R-:W0:Y:S01]  /*0020*/  LDCU UR5, c[0x0][0x380] ;  /* 0x00007000ff0577ac */ /* 0x000e220008000800 */
[----:B------:R-:W1:Y:S06]  /*0030*/  S2R R6, SR_TID.X ;  /* 0x0000000000067919 */ /* 0x000e6c0000002100 */
[----:B------:R-:W2:Y:S08]  /*0040*/  LDC R3, c[0x0][0x3a4] ;  /* 0x0000e900ff037b82 */ /* 0x000eb00000000800 */
[----:B------:R-:W3:Y:S08]  /*0050*/  LDC R0, c[0x0][0x3a8] ;  /* 0x0000ea00ff007b82 */ /* 0x000ef00000000800 */
[----:B------:R-:W4:Y:S01]  /*0060*/  S2UR UR4, SR_CTAID.X ;  /* 0x00000000000479c3 */ /* 0x000f220000002500 */
[----:B0-----:R-:W-:-:S04]  /*0070*/  IMAD R4, R2, UR5, RZ ;  /* 0x0000000502047c24 */ /* 0x001fc8000f8e02ff */
[----:B--2---:R-:W-:-:S04]  /*0080*/  IMAD R5, R4, R3, RZ ;  /* 0x0000000304057224 */ /* 0x004fc800078e02ff */
[----:B---3--:R-:W-:-:S05]  /*0090*/  IMAD R5, R5, R0, RZ ;  /* 0x0000000005057224 */ /* 0x008fca00078e02ff */
[----:B------:R-:W-:Y:S01]  /*00a0*/  SHF.R.S32.HI R4, RZ, 0x1f, R5 ;  /* 0x0000001fff047819 */ /* 0x000fe20000011405 */
[----:B----4-:R-:W-:-:S03]  /*00b0*/  USHF.L.U32 UR4, UR4, 0xa, URZ ;  /* 0x0000000a04047899 */ /* 0x010fc600080006ff */
[----:B------:R-:W-:-:S04]  /*00c0*/  LEA.HI R4, R4, R5, RZ, 0x2 ;  /* 0x0000000504047211 */ /* 0x000fc800078f10ff */
[----:B------:R-:W-:Y:S02]  /*00d0*/  SHF.R.S32.HI R4, RZ, 0x2, R4 ;  /* 0x00000002ff047819 */ /* 0x000fe40000011404 */
[----:B-1----:R-:W-:-:S04]  /*00e0*/  LOP3.LUT R5, R6, UR4, RZ, 0xfc, !PT ;  /* 0x0000000406057c12 */ /* 0x002fc8000f8efcff */
[----:B------:R-:W-:-:S13]  /*00f0*/  ISETP.GE.AND P0, PT, R5, R4, PT ;  /* 0x000000040500720c */ /* 0x000fda0003f06270 */
[----:B------:R-:W-:Y:S05]  /*0100*/  @P0 EXIT ;  /* 0x000000000000094d */ /* 0x000fea0003800000 */
[----:B------:R-:W-:Y:S01]  /*0110*/  IABS R12, R0 ;  /* 0x00000000000c7213 */ /* 0x000fe20000000000 */
[----:B------:R-:W-:Y:S01]  /*0120*/  HFMA2 R6, -RZ, RZ, 0, 0 ;  /* 0x00000000ff067431 */ /* 0x000fe200000001ff */
[----:B------:R-:W-:Y:S01]  /*0130*/  IABS R10, R3 ;  /* 0x00000003000a7213 */ /* 0x000fe20000000000 */
[----:B------:R-:W0:Y:S01]  /*0140*/  LDCU UR4, c[0x0][0x398] ;  /* 0x00007300ff0477ac */ /* 0x000e220008000800 */
[----:B------:R-:W1:Y:S01]  /*0150*/  I2F.RP R4, R12 ;  /* 0x0000000c00047306 */ /* 0x000e620000209400 */
[----:B------:R-:W-:Y:S01]  /*0160*/  IABS R11, R5 ;  /* 0x00000005000b7213 */ /* 0x000fe20000000000 */
[----:B------:R-:W-:Y:S01]  /*0170*/  HFMA2 R20, -RZ, RZ, 0, 0 ;  /* 0x00000000ff147431 */ /* 0x000fe200000001ff */
[----:B------:R-:W2:Y:S01]  /*0180*/  LDCU UR5, c[0x0][0x394] ;  /* 0x00007280ff0577ac */ /* 0x000ea20008000800 */
[----:B------:R-:W-:Y:S01]  /*0190*/  MOV R28, RZ ;  /* 0x000000ff001c7202 */ /* 0x000fe20000000f00 */
[----:B------:R-:W-:Y:S01]  /*01a0*/  IMAD.MOV.U32 R18, RZ, RZ, RZ ;  /* 0x000000ffff127224 */ /* 0x000fe200078e00ff */
[----:B------:R-:W3:Y:S01]  /*01b0*/  LDCU UR6, c[0x0][0x384] ;  /* 0x00007080ff0677ac */ /* 0x000ee20008000800 */
[----:B------:R-:W4:Y:S01]  /*01c0*/  LDCU.64 UR8, c[0x0][0x358] ;  /* 0x00006b00ff0877ac */ /* 0x000f220008000a00 */
[----:B-1----:R-:W1:Y:S01]  /*01d0*/  MUFU.RCP R4, R4 ;  /* 0x0000000400047308 */ /* 0x002e620000001000 */
[----:B0-----:R-:W-:-:S04]  /*01e0*/  UISETP.NE.AND UP0, UPT, UR4, URZ, UPT ;  /* 0x000000ff0400728c */ /* 0x001fc8000bf05270 */
[----:B--2---:R-:W-:-:S04]  /*01f0*/  UISETP.EQ.OR UP0, UPT, UR5, URZ, !UP0 ;  /* 0x000000ff0500728c */ /* 0x004fc8000c702670 */
[----:B---3--:R-:W-:Y:S01]  /*0200*/  UISETP.EQ.OR UP0, UPT, UR6, URZ, UP0 ;  /* 0x000000ff0600728c */ /* 0x008fe20008702670 */
[----:B-1----:R-:W-:-:S06]  /*0210*/  IADD3 R7, PT, PT, R4, 0xffffffe, RZ ;  /* 0x0ffffffe04077810 */ /* 0x002fcc0007ffe0ff */
[----:B------:R-:W0:Y:S02]  /*0220*/  F2I.FTZ.U32.TRUNC.NTZ R7, R7 ;  /* 0x0000000700077305 */ /* 0x000e24000021f000 */
[----:B0-----:R-:W-:-:S05]  /*0230*/  IADD3 R9, PT, PT, RZ, -R7, RZ ;  /* 0x80000007ff097210 */ /* 0x001fca0007ffe0ff */
[----:B------:R-:W-:-:S04]  /*0240*/  IMAD R9, R9, R12, RZ ;  /* 0x0000000c09097224 */ /* 0x000fc800078e02ff */
[----:B------:R-:W-:Y:S01]  /*0250*/  IMAD.HI.U32 R8, R7, R9, R6 ;  /* 0x0000000907087227 */ /* 0x000fe200078e0006 */
[----:B------:R-:W-:-:S04]  /*0260*/  MOV R6, R10 ;  /* 0x0000000a00067202 */ /* 0x000fc80000000f00 */
[----:B------:R-:W0:Y:S01]  /*0270*/  I2F.RP R10, R6 ;  /* 0x00000006000a7306 */ /* 0x000e220000209400 */
[----:B------:R-:W-:-:S05]  /*0280*/  IMAD.HI.U32 R4, R8, R11, RZ ;  /* 0x0000000b08047227 */ /* 0x000fca00078e00ff */
[----:B------:R-:W-:-:S05]  /*0290*/  IADD3 R7, PT, PT, -R4, RZ, RZ ;  /* 0x000000ff04077210 */ /* 0x000fca0007ffe1ff */
[C---:B------:R-:W-:Y:S01]  /*02a0*/  IMAD R7, R12.reuse, R7, R11 ;  /* 0x000000070c077224 */ /* 0x040fe200078e020b */
[----:B0-----:R-:W0:Y:S04]  /*02b0*/  MUFU.RCP R10, R10 ;  /* 0x0000000a000a7308 */ /* 0x001e280000001000 */
[----:B------:R-:W-:-:S13]  /*02c0*/  ISETP.GT.U32.AND P2, PT, R12, R7, PT ;  /* 0x000000070c00720c */ /* 0x000fda0003f44070 */
[-C--:B------:R-:W-:Y:S02]  /*02d0*/  @!P2 IADD3 R7, PT, PT, R7, -R12.reuse, RZ ;  /* 0x8000000c0707a210 */ /* 0x080fe40007ffe0ff */
[----:B------:R-:W-:Y:S02]  /*02e0*/  @!P2 IADD3 R4, PT, PT, R4, 0x1, RZ ;  /* 0x000000010404a810 */ /* 0x000fe40007ffe0ff */
[----:B0-----:R-:W-:Y:S02]  /*02f0*/  IADD3 R8, PT, PT, R10, 0xffffffe, RZ ;  /* 0x0ffffffe0a087810 */ /* 0x001fe40007ffe0ff */
[----:B------:R-:W-:Y:S02]  /*0300*/  ISETP.GE.U32.AND P0, PT, R7, R12, PT ;  /* 0x0000000c0700720c */ /* 0x000fe40003f06070 */
[----:B------:R-:W-:Y:S01]  /*0310*/  LOP3.LUT R7, R5, R0, RZ, 0x3c, !PT ;  /* 0x0000000005077212 */ /* 0x000fe200078e3cff */
[----:B------:R0:W1:Y:S01]  /*0320*/  F2I.FTZ.U32.TRUNC.NTZ R9, R8 ;  /* 0x0000000800097305 */ /* 0x000062000021f000 */
[----:B------:R-:W-:-:S02]  /*0330*/  ISETP.NE.AND P2, PT, R0, RZ, PT ;  /* 0x000000ff0000720c */ /* 0x000fc40003f45270 */
[----:B------:R-:W-:Y:S02]  /*0340*/  ISETP.GE.AND P1, PT, R7, RZ, PT ;  /* 0x000000ff0700720c */ /* 0x000fe40003f26270 */
[----:B------:R-:W-:Y:S01]  /*0350*/  IABS R7, R2 ;  /* 0x0000000200077213 */ /* 0x000fe20000000000 */
[----:B0-----:R-:W-:-:S04]  /*0360*/  HFMA2 R8, -RZ, RZ, 0, 0 ;  /* 0x00000000ff087431 */ /* 0x001fc800000001ff */
[----:B------:R-:W-:Y:S02]  /*0370*/  @P0 IADD3 R4, PT, PT, R4, 0x1, RZ ;  /* 0x0000000104040810 */ /* 0x000fe40007ffe0ff */
[----:B-1----:R-:W-:-:S04]  /*0380*/  IADD3 R11, PT, PT, RZ, -R9, RZ ;  /* 0x80000009ff0b7210 */ /* 0x002fc80007ffe0ff */
[----:B------:R-:W-:Y:S02]  /*0390*/  @!P1 IADD3 R4, PT, PT, -R4, RZ, RZ ;  /* 0x000000ff04049210 */ /* 0x000fe40007ffe1ff */
[----:B------:R-:W-:Y:S01]  /*03a0*/  @!P2 LOP3.LUT R4, RZ, R0, RZ, 0x33, !PT ;  /* 0x00000000ff04a212 */ /* 0x000fe200078e33ff */
[----:B------:R-:W-:-:S03]  /*03b0*/  IMAD R11, R11, R6, RZ ;  /* 0x000000060b0b7224 */ /* 0x000fc600078e02ff */
[----:B------:R-:W-:Y:S01]  /*03c0*/  IABS R10, R4 ;  /* 0x00000004000a7213 */ /* 0x000fe20000000000 */
[----:B------:R-:W-:-:S03]  /*03d0*/  IMAD.HI.U32 R8, R9, R11, R8 ;  /* 0x0000000b09087227 */ /* 0x000fc600078e0008 */
[----:B------:R-:W-:Y:S02]  /*03e0*/  MOV R9, R10 ;  /* 0x0000000a00097202 */ /* 0x000fe40000000f00 */
[----:B------:R-:W0:Y:S03]  /*03f0*/  I2F.RP R10, R7 ;  /* 0x00000007000a7306 */ /* 0x000e260000209400 */
[----:B------:R-:W-:-:S05]  /*0400*/  IMAD.HI.U32 R8, R8, R9, RZ ;  /* 0x0000000908087227 */ /* 0x000fca00078e00ff */
[----:B------:R-:W-:-:S05]  /*0410*/  IADD3 R11, PT, PT, -R8, RZ, RZ ;  /* 0x000000ff080b7210 */ /* 0x000fca0007ffe1ff */
[C---:B------:R-:W-:Y:S01]  /*0420*/  IMAD R9, R6.reuse, R11, R9 ;  /* 0x0000000b06097224 */ /* 0x040fe200078e0209 */
[----:B0-----:R-:W0:Y:S04]  /*0430*/  MUFU.RCP R10, R10 ;  /* 0x0000000a000a7308 */ /* 0x001e280000001000 */
[----:B------:R-:W-:-:S13]  /*0440*/  ISETP.GT.U32.AND P2, PT, R6, R9, PT ;  /* 0x000000090600720c */ /* 0x000fda0003f44070 */
[-C--:B------:R-:W-:Y:S02]  /*0450*/  @!P2 IADD3 R9, PT, PT, R9, -R6.reuse, RZ ;  /* 0x800000060909a210 */ /* 0x080fe40007ffe0ff */
[----:B0-----:R-:W-:Y:S02]  /*0460*/  IADD3 R11, PT, PT, R10, 0xffffffe, RZ ;  /* 0x0ffffffe0a0b7810 */ /* 0x001fe40007ffe0ff */
[----:B------:R-:W-:Y:S02]  /*0470*/  ISETP.GE.U32.AND P0, PT, R9, R6, PT ;  /* 0x000000060900720c */ /* 0x000fe40003f06070 */
[----:B------:R-:W0:Y:S01]  /*0480*/  F2I.FTZ.U32.TRUNC.NTZ R9, R11 ;  /* 0x0000000b00097305 */ /* 0x000e22000021f000 */
[----:B------:R-:W-:Y:S02]  /*0490*/  LOP3.LUT R6, R4, R3, RZ, 0x3c, !PT ;  /* 0x0000000304067212 */ /* 0x000fe400078e3cff */
[----:B------:R-:W-:Y:S02]  /*04a0*/  @!P2 IADD3 R8, PT, PT, R8, 0x1, RZ ;  /* 0x000000010808a810 */ /* 0x000fe40007ffe0ff */
[----:B------:R-:W-:-:S02]  /*04b0*/  ISETP.GE.AND P1, PT, R6, RZ, PT ;  /* 0x000000ff0600720c */ /* 0x000fc40003f26270 */
[----:B------:R-:W-:Y:S02]  /*04c0*/  ISETP.NE.AND P2, PT, R3, RZ, PT ;  /* 0x000000ff0300720c */ /* 0x000fe40003f45270 */
[----:B------:R-:W-:Y:S02]  /*04d0*/  MOV R10, RZ ;  /* 0x000000ff000a7202 */ /* 0x000fe40000000f00 */
[----:B------:R-:W-:Y:S01]  /*04e0*/  @P0 VIADD R8, R8, 0x1 ;  /* 0x0000000108080836 */ /* 0x000fe20000000000 */
[----:B0-----:R-:W-:-:S04]  /*04f0*/  IADD3 R6, PT, PT, RZ, -R9, RZ ;  /* 0x80000009ff067210 */ /* 0x001fc80007ffe0ff */
[----:B------:R-:W-:Y:S01]  /*0500*/  MOV R13, R8 ;  /* 0x00000008000d7202 */ /* 0x000fe20000000f00 */
[----:B------:R-:W-:Y:S02]  /*0510*/  HFMA2 R8, -RZ, RZ, 0, 0 ;  /* 0x00000000ff087431 */ /* 0x000fe400000001ff */
[----:B------:R-:W-:Y:S01]  /*0520*/  IMAD R11, R6, R7, RZ ;  /* 0x00000007060b7224 */ /* 0x000fe200078e02ff */
[----:B------:R-:W-:Y:S02]  /*0530*/  @!P1 IADD3 R13, PT, PT, -R13, RZ, RZ ;  /* 0x000000ff0d0d9210 */ /* 0x000fe40007ffe1ff */
[----:B------:R-:W-:-:S04]  /*0540*/  @!P2 LOP3.LUT R13, RZ, R3, RZ, 0x33, !PT ;  /* 0x00000003ff0da212 */ /* 0x000fc800078e33ff */
[----:B------:R-:W-:Y:S01]  /*0550*/  IABS R6, R13 ;  /* 0x0000000d00067213 */ /* 0x000fe20000000000 */
[----:B------:R-:W-:-:S06]  /*0560*/  IMAD.HI.U32 R8, R9, R11, R8 ;  /* 0x0000000b09087227 */ /* 0x000fcc00078e0008 */
[----:B------:R-:W-:-:S05]  /*0570*/  IMAD.HI.U32 R8, R8, R6, RZ ;  /* 0x0000000608087227 */ /* 0x000fca00078e00ff */
[----:B------:R-:W-:-:S05]  /*0580*/  IADD3 R9, PT, PT, -R8, RZ, RZ ;  /* 0x000000ff08097210 */ /* 0x000fca0007ffe1ff */
[----:B------:R-:W-:-:S05]  /*0590*/  IMAD R6, R7, R9, R6 ;  /* 0x0000000907067224 */ /* 0x000fca00078e0206 */
[----:B------:R-:W-:-:S13]  /*05a0*/  ISETP.GT.U32.AND P2, PT, R7, R6, PT ;  /* 0x000000060700720c */ /* 0x000fda0003f44070 */
[-C--:B------:R-:W-:Y:S02]  /*05b0*/  @!P2 IADD3 R6, PT, PT, R6, -R7.reuse, RZ ;  /* 0x800000070606a210 */ /* 0x080fe40007ffe0ff */
[----:B------:R-:W-:Y:S02]  /*05c0*/  @!P2 IADD3 R8, PT, PT, R8, 0x1, RZ ;  /* 0x000000010808a810 */ /* 0x000fe40007ffe0ff */
[----:B------:R-:W-:Y:S02]  /*05d0*/  ISETP.GE.U32.AND P0, PT, R6, R7, PT ;  /* 0x000000070600720c */ /* 0x000fe40003f06070 */
[----:B------:R-:W-:Y:S02]  /*05e0*/  LOP3.LUT R6, R13, R2, RZ, 0x3c, !PT ;  /* 0x000000020d067212 */ /* 0x000fe400078e3cff */
[----:B------:R-:W-:Y:S02]  /*05f0*/  ISETP.NE.AND P2, PT, R2, RZ, PT ;  /* 0x000000ff0200720c */ /* 0x000fe40003f45270 */
[----:B------:R-:W-:-:S02]  /*0600*/  ISETP.GE.AND P1, PT, R6, RZ, PT ;  /* 0x000000ff0600720c */ /* 0x000fc40003f26270 */
[----:B------:R-:W-:Y:S02]  /*0610*/  IADD3 R6, PT, PT, -R4, RZ, RZ ;  /* 0x000000ff04067210 */ /* 0x000fe40007ffe1ff */
[----:B------:R-:W-:-:S03]  /*0620*/  IADD3 R7, PT, PT, -R13, RZ, RZ ;  /* 0x000000ff0d077210 */ /* 0x000fc60007ffe1ff */
[----:B------:R-:W-:Y:S01]  /*0630*/  @P0 IADD3 R8, PT, PT, R8, 0x1, RZ ;  /* 0x0000000108080810 */ /* 0x000fe20007ffe0ff */
[----:B------:R-:W-:Y:S02]  /*0640*/  IMAD R0, R0, R6, R5 ;  /* 0x0000000600007224 */ /* 0x000fe400078e0205 */
[----:B------:R-:W-:-:S03]  /*0650*/  IMAD R3, R3, R7, R4 ;  /* 0x0000000703037224 */ /* 0x000fc600078e0204 */
[----:B------:R-:W-:Y:S02]  /*0660*/  @!P1 IADD3 R8, PT, PT, -R8, RZ, RZ ;  /* 0x000000ff08089210 */ /* 0x000fe40007ffe1ff */
[----:B------:R-:W-:-:S04]  /*0670*/  @!P2 LOP3.LUT R8, RZ, R2, RZ, 0x33, !PT ;  /* 0x00000002ff08a212 */ /* 0x000fc800078e33ff */
[C---:B------:R-:W-:Y:S02]  /*0680*/  IADD3 R9, PT, PT, -R8.reuse, RZ, RZ ;  /* 0x000000ff08097210 */ /* 0x040fe40007ffe1ff */
[----:B------:R-:W-:-:S03]  /*0690*/  SHF.L.U32 R5, R8, 0x2, RZ ;  /* 0x0000000208057819 */ /* 0x000fc600000006ff */
[----:B------:R-:W-:Y:S01]  /*06a0*/  IMAD R2, R2, R9, R13 ;  /* 0x0000000902027224 */ /* 0x000fe200078e020d */
[----:B----4-:R-:W-:Y:S06]  /*06b0*/  BRA.U UP0, `(.L_x_0) ;  /* 0x0000000d00847547 */ /* 0x010fec000b800000 */
[----:B------:R-:W0:Y:S01]  /*06c0*/  LDCU UR5, c[0x0][0x390] ;  /* 0x00007200ff0577ac */ /* 0x000e220008000800 */
[----:B------:R-:W-:Y:S01]  /*06d0*/  IMAD R6, R8, UR6, RZ ;  /* 0x0000000608067c24 */ /* 0x000fe2000f8e02ff */
[----:B------:R-:W-:Y:S01]  /*06e0*/  MOV R10, RZ ;  /* 0x000000ff000a7202 */ /* 0x000fe20000000f00 */
[----:B------:R-:W0:Y:S01]  /*06f0*/  LDCU UR4, c[0x0][0x38c] ;  /* 0x00007180ff0477ac */ /* 0x000e220008000800 */
[----:B------:R-:W-:Y:S02]  /*0700*/  MOV R7, RZ ;  /* 0x000000ff00077202 */ /* 0x000fe40000000f00 */
[----:B------:R-:W-:Y:S02]  /*0710*/  MOV R20, RZ ;  /* 0x000000ff00147202 */ /* 0x000fe40000000f00 */
[----:B------:R-:W-:Y:S02]  /*0720*/  MOV R18, RZ ;  /* 0x000000ff00127202 */ /* 0x000fe40000000f00 */
[----:B------:R-:W-:Y:S01]  /*0730*/  MOV R28, RZ ;  /* 0x000000ff001c7202 */ /* 0x000fe20000000f00 */
[----:B0-----:R-:W-:-:S12]  /*0740*/  UIMAD UR5, UR5, UR4, URZ ;  /* 0x00000004050572a4 */ /* 0x001fd8000f8e02ff */
.L_x_6:
[----:B------:R-:W0:Y:S02]  /*0750*/  LDCU UR4, c[0x0][0x39c] ;  /* 0x00007380ff0477ac */ /* 0x000e240008000800 */
[----:B0-----:R-:W-:Y:S01]  /*0760*/  IMAD R8, R3, UR4, RZ ;  /* 0x0000000403087c24 */ /* 0x001fe2000f8e02ff */
[----:B------:R-:W-:-:S06]  /*0770*/  UMOV UR4, URZ ;  /* 0x000000ff00047c82 */ /* 0x000fcc0008000000 */
.L_x_5:
[----:B------:R-:W0:Y:S01]  /*0780*/  LDC R9, c[0x0][0x398] ;  /* 0x0000e600ff097b82 */ /* 0x000e220000000800 */
[----:B------:R-:W1:Y:S01]  /*0790*/  LDCU UR7, c[0x0][0x384] ;  /* 0x00007080ff0777ac */ /* 0x000e620008000800 */
[----:B------:R-:W-:-:S06]  /*07a0*/  HFMA2 R4, -RZ, RZ, 0, 0 ;  /* 0x00000000ff047431 */ /* 0x000fcc00000001ff */
[----:B------:R-:W2:Y:S01]  /*07b0*/  LDC.64 R12, c[0x0][0x390] ;  /* 0x0000e400ff0c7b82 */ /* 0x000ea20000000a00 */
[----:B-1----:R-:W-:Y:S01]  /*07c0*/  IMAD R14, R2, UR7, R7 ;  /* 0x00000007020e7c24 */ /* 0x002fe2000f8e0207 */
[----:B0-----:R-:W-:-:S03]  /*07d0*/  ISETP.GE.U32.AND P0, PT, R9, 0x4, PT ;  /* 0x000000040900780c */ /* 0x001fc60003f06070 */
[----:B--2---:R-:W-:-:S10]  /*07e0*/  IMAD R14, R14, R13, UR4 ;  /* 0x000000040e0e7e24 */ /* 0x004fd4000f8e020d */
[----:B------:R-:W-:Y:S05]  /*07f0*/  @!P0 BRA `(.L_x_1) ;  /* 0x0000000400bc8947 */ /* 0x000fea0003800000 */
[----:B------:R-:W0:Y:S01]  /*0800*/  LDC R16, c[0x0][0x384] ;  /* 0x0000e100ff107b82 */ /* 0x000e220000000800 */
[----:B------:R-:W1:Y:S01]  /*0810*/  LDCU UR11, c[0x0][0x38c] ;  /* 0x00007180ff0b77ac */ /* 0x000e620008000800 */
[C---:B------:R-:W-:Y:S01]  /*0820*/  IADD3 R11, PT, PT, R5.reuse, 0x2, RZ ;  /* 0x00000002050b7810 */ /* 0x040fe20007ffe0ff */
[----:B------:R-:W-:Y:S01]  /*0830*/  IMAD R27, R14, R9, 0x3 ;  /* 0x000000030e1b7424 */ /* 0x000fe200078e0209 */
[----:B------:R-:W-:Y:S01]  /*0840*/  IADD3 R4, PT, PT, R5, 0x3, RZ ;  /* 0x0000000305047810 */ /* 0x000fe20007ffe0ff */
[----:B------:R-:W2:Y:S01]  /*0850*/  LDCU UR6, c[0x0][0x3a0] ;  /* 0x00007400ff0677ac */ /* 0x000ea20008000800 */
[----:B------:R-:W-:Y:S01]  /*0860*/  LEA R15, R6, R7, 0x2 ;  /* 0x00000007060f7211 */ /* 0x000fe200078e10ff */
[----:B------:R-:W3:Y:S04]  /*0870*/  LDCU UR10, c[0x0][0x38c] ;  /* 0x00007180ff0a77ac */ /* 0x000ee80008000800 */
[----:B-1----:R-:W-:-:S02]  /*0880*/  IMAD R15, R15, UR11, R8 ;  /* 0x0000000b0f0f7c24 */ /* 0x002fc4000f8e0208 */
[----:B--2---:R-:W-:Y:S02]  /*0890*/  IMAD R25, R0, UR6, RZ ;  /* 0x0000000600197c24 */ /* 0x004fe4000f8e02ff */
[-C--:B0-----:R-:W-:Y:S02]  /*08a0*/  IMAD R22, R5, R16.reuse, R16 ;  /* 0x0000001005167224 */ /* 0x081fe400078e0210 */
[--C-:B------:R-:W-:Y:S01]  /*08b0*/  IMAD R19, R11, R16, R7.reuse ;  /* 0x000000100b137224 */ /* 0x100fe200078e0207 */
[----:B------:R-:W-:Y:S01]  /*08c0*/  LOP3.LUT R16, R9, 0xfffffffc, RZ, 0xc0, !PT ;  /* 0xfffffffc09107812 */ /* 0x000fe200078ec0ff */
[----:B------:R-:W-:Y:S01]  /*08d0*/  IMAD R11, R4, UR7, R7 ;  /* 0x00000007040b7c24 */ /* 0x000fe2000f8e0207 */
[----:B------:R-:W-:Y:S01]  /*08e0*/  IADD3 R17, PT, PT, R22, R7, RZ ;  /* 0x0000000716117210 */ /* 0x000fe20007ffe0ff */
[--C-:B------:R-:W-:Y:S02]  /*08f0*/  IMAD R19, R19, UR11, R8.reuse ;  /* 0x0000000b13137c24 */ /* 0x100fe4000f8e0208 */
[----:B---3--:R-:W-:-:S02]  /*0900*/  IMAD R4, R11, UR10, R8 ;  /* 0x0000000a0b047c24 */ /* 0x008fc4000f8e0208 */
[----:B------:R-:W-:Y:S01]  /*0910*/  IMAD R17, R17, UR11, R8 ;  /* 0x0000000b11117c24 */ /* 0x000fe2000f8e0208 */
[----:B------:R-:W-:Y:S01]  /*0920*/  IADD3 R21, PT, PT, R19, UR4, RZ ;  /* 0x0000000413157c10 */ /* 0x000fe2000fffe0ff */
[----:B------:R-:W-:Y:S01]  /*0930*/  VIADD R11, R15, UR4 ;  /* 0x000000040f0b7c36 */ /* 0x000fe20008000000 */
[----:B------:R-:W-:Y:S02]  /*0940*/  IADD3 R15, PT, PT, R25, 0x1, RZ ;  /* 0x00000001190f7810 */ /* 0x000fe40007ffe0ff */
[----:B------:R-:W-:Y:S01]  /*0950*/  IADD3 R4, PT, PT, R4, UR4, RZ ;  /* 0x0000000404047c10 */ /* 0x000fe2000fffe0ff */
[-C--:B------:R-:W-:Y:S01]  /*0960*/  IMAD R25, R11, R12.reuse, R25 ;  /* 0x0000000c0b197224 */ /* 0x080fe200078e0219 */
[----:B------:R-:W-:Y:S01]  /*0970*/  IADD3 R29, PT, PT, R17, UR4, RZ ;  /* 0x00000004111d7c10 */ /* 0x000fe2000fffe0ff */
[-CC-:B------:R-:W-:Y:S02]  /*0980*/  IMAD R21, R21, R12.reuse, R15.reuse ;  /* 0x0000000c15157224 */ /* 0x180fe400078e020f */
[-CC-:B------:R-:W-:Y:S01]  /*0990*/  IMAD R11, R4, R12.reuse, R15.reuse ;  /* 0x0000000c040b7224 */ /* 0x180fe200078e020f */
[----:B------:R-:W-:Y:S01]  /*09a0*/  IADD3 R4, PT, PT, -R16, RZ, RZ ;  /* 0x000000ff10047210 */ /* 0x000fe20007ffe1ff */
[----:B------:R-:W-:Y:S01]  /*09b0*/  IMAD R29, R29, R12, R15 ;  /* 0x0000000c1d1d7224 */ /* 0x000fe200078e020f */
[----:B------:R-:W-:-:S07]  /*09c0*/  IADD3 R25, PT, PT, R25, 0x3, RZ ;  /* 0x0000000319197810 */ /* 0x000fce0007ffe0ff */
.L_x_2:
[----:B------:R-:W0:Y:S01]  /*09d0*/  LDC.64 R16, c[0x0][0x3b0] ;  /* 0x0000ec00ff107b82 */ /* 0x000e220000000a00 */
[----:B------:R-:W-:Y:S02]  /*09e0*/  IADD3 R23, PT, PT, R25, -0x3, RZ ;  /* 0xfffffffd19177810 */ /* 0x000fe40007ffe0ff */
[----:B------:R-:W-:-:S05]  /*09f0*/  IADD3 R12, PT, PT, R27, -0x3, RZ ;  /* 0xfffffffd1b0c7810 */ /* 0x000fca0007ffe0ff */
[----:B------:R-:W1:Y:S01]  /*0a00*/  LDC.64 R14, c[0x0][0x3b8] ;  /* 0x0000ee00ff0e7b82 */ /* 0x000e620000000a00 */
[----:B0-----:R-:W-:-:S05]  /*0a10*/  IMAD.WIDE.U32 R22, R23, 0x4, R16 ;  /* 0x0000000417167825 */ /* 0x001fca00078e0010 */
[----:B------:R1:W2:Y:S02]  /*0a20*/  LDG.E R19, desc[UR8][R22.64] ;  /* 0x0000000816137981 */ /* 0x0002a4000c1e1900 */
[----:B-1----:R-:W-:-:S05]  /*0a30*/  IMAD.WIDE.U32 R22, R12, 0x4, R14 ;  /* 0x000000040c167825 */ /* 0x002fca00078e000e */
[----:B------:R0:W2:Y:S01]  /*0a40*/  LDG.E R12, desc[UR8][R22.64] ;  /* 0x00000008160c7981 */ /* 0x0000a2000c1e1900 */
[----:B------:R-:W-:-:S05]  /*0a50*/  IADD3 R24, PT, PT, R29, -0x1, RZ ;  /* 0xffffffff1d187810 */ /* 0x000fca0007ffe0ff */
[----:B0-----:R-:W-:-:S04]  /*0a60*/  IMAD.WIDE.U32 R22, R24, 0x4, R16 ;  /* 0x0000000418167825 */ /* 0x001fc800078e0010 */
[----:B--2---:R-:W-:Y:S02]  /*0a70*/  FFMA R28, R19, R12, R28 ;  /* 0x0000000c131c7223 */ /* 0x004fe4000000001c */
[----:B------:R-:W2:Y:S01]  /*0a80*/  LDG.E R19, desc[UR8][R22.64] ;  /* 0x0000000816137981 */ /* 0x000ea2000c1e1900 */
[----:B------:R-:W-:Y:S01]  /*0a90*/  IADD3 R26, PT, PT, R21, -0x1, RZ ;  /* 0xffffffff151a7810 */ /* 0x000fe20007ffe0ff */
[----:B--2---:R-:W-:-:S04]  /*0aa0*/  FFMA R24, R12, R19, R18 ;  /* 0x000000130c187223 */ /* 0x004fc80000000012 */
[----:B------:R-:W-:-:S06]  /*0ab0*/  IMAD.WIDE.U32 R18, R26, 0x4, R16 ;  /* 0x000000041a127825 */ /* 0x000fcc00078e0010 */
[----:B------:R-:W2:Y:S01]  /*0ac0*/  LDG.E R19, desc[UR8][R18.64] ;  /* 0x0000000812137981 */ /* 0x000ea2000c1e1900 */
[----:B------:R-:W-:Y:S01]  /*0ad0*/  IADD3 R26, PT, PT, R11, -0x1, RZ ;  /* 0xffffffff0b1a7810 */ /* 0x000fe20007ffe0ff */
[----:B--2---:R-:W-:-:S04]  /*0ae0*/  FFMA R20, R12, R19, R20 ;  /* 0x000000130c147223 */ /* 0x004fc80000000014 */
[----:B------:R-:W-:-:S06]  /*0af0*/  IMAD.WIDE.U32 R18, R26, 0x4, R16 ;  /* 0x000000041a127825 */ /* 0x000fcc00078e0010 */
[----:B------:R-:W2:Y:S01]  /*0b00*/  LDG.E R19, desc[UR8][R18.64] ;  /* 0x0000000812137981 */ /* 0x000ea2000c1e1900 */
[----:B------:R-:W-:-:S05]  /*0b10*/  IADD3 R26, PT, PT, R25, -0x2, RZ ;  /* 0xfffffffe191a7810 */ /* 0x000fca0007ffe0ff */
[----:B------:R-:W-:-:S05]  /*0b20*/  IMAD.WIDE.U32 R22, R26, 0x4, R16 ;  /* 0x000000041a167825 */ /* 0x000fca00078e0010 */
[----:B------:R0:W3:Y:S01]  /*0b30*/  LDG.E R26, desc[UR8][R22.64] ;  /* 0x00000008161a7981 */ /* 0x0000e2000c1e1900 */
[----:B--2---:R-:W-:Y:S01]  /*0b40*/  FFMA R10, R12, R19, R10 ;  /* 0x000000130c0a7223 */ /* 0x004fe2000000000a */
[----:B------:R-:W-:-:S05]  /*0b50*/  IADD3 R12, PT, PT, R27, -0x2, RZ ;  /* 0xfffffffe1b0c7810 */ /* 0x000fca0007ffe0ff */
[----:B0-----:R-:W-:-:S05]  /*0b60*/  IMAD.WIDE.U32 R22, R12, 0x4, R14 ;  /* 0x000000040c167825 */ /* 0x001fca00078e000e */
[----:B------:R0:W3:Y:S01]  /*0b70*/  LDG.E R12, desc[UR8][R22.64] ;  /* 0x00000008160c7981 */ /* 0x0000e2000c1e1900 */
[----:B------:R-:W-:-:S06]  /*0b80*/  IMAD.WIDE.U32 R18, R21, 0x4, R16 ;  /* 0x0000000415127825 */ /* 0x000fcc00078e0010 */
[----:B------:R-:W2:Y:S01]  /*0b90*/  LDG.E R19, desc[UR8][R18.64] ;  /* 0x0000000812137981 */ /* 0x000ea2000c1e1900 */
[----:B0-----:R-:W-:-:S04]  /*0ba0*/  IMAD.WIDE.U32 R22, R29, 0x4, R16 ;  /* 0x000000041d167825 */ /* 0x001fc800078e0010 */
[----:B---3--:R-:W-:Y:S02]  /*0bb0*/  FFMA R28, R26, R12, R28 ;  /* 0x0000000c1a1c7223 */ /* 0x008fe4000000001c */
[----:B------:R-:W3:Y:S01]  /*0bc0*/  LDG.E R26, desc[UR8][R22.64] ;  /* 0x00000008161a7981 */ /* 0x000ee2000c1e1900 */
[----:B--2---:R-:W-:Y:S01]  /*0bd0*/  FFMA R20, R12, R19, R20 ;  /* 0x000000130c147223 */ /* 0x004fe20000000014 */
[----:B------:R-:W-:-:S04]  /*0be0*/  IMAD.WIDE.U32 R18, R11, 0x4, R16 ;  /* 0x000000040b127825 */ /* 0x000fc800078e0010 */
[----:B---3--:R-:W-:Y:S02]  /*0bf0*/  FFMA R24, R12, R26, R24 ;  /* 0x0000001a0c187223 */ /* 0x008fe40000000018 */
[----:B------:R0:W2:Y:S01]  /*0c00*/  LDG.E R26, desc[UR8][R18.64] ;  /* 0x00000008121a7981 */ /* 0x0000a2000c1e1900 */
[----:B------:R-:W-:-:S05]  /*0c10*/  IADD3 R23, PT, PT, R27, -0x1, RZ ;  /* 0xffffffff1b177810 */ /* 0x000fca0007ffe0ff */
[----:B------:R-:W-:Y:S01]  /*0c20*/  IMAD.WIDE.U32 R22, R23, 0x4, R14 ;  /* 0x0000000417167825 */ /* 0x000fe200078e000e */
[----:B0-----:R-:W-:-:S05]  /*0c30*/  IADD3 R19, PT, PT, R29, 0x1, RZ ;  /* 0x000000011d137810 */ /* 0x001fca0007ffe0ff */
[----:B------:R-:W-:-:S06]  /*0c40*/  IMAD.WIDE.U32 R18, R19, 0x4, R16 ;  /* 0x0000000413127825 */ /* 0x000fcc00078e0010 */
[----:B------:R-:W3:Y:S01]  /*0c50*/  LDG.E R19, desc[UR8][R18.64] ;  /* 0x0000000812137981 */ /* 0x000ee2000c1e1900 */
[----:B--2---:R-:W-:Y:S01]  /*0c60*/  FFMA R12, R12, R26, R10 ;  /* 0x0000001a0c0c7223 */ /* 0x004fe2000000000a */
[----:B------:R-:W-:Y:S02]  /*0c70*/  VIADD R26, R25, 0xffffffff ;  /* 0xffffffff191a7836 */ /* 0x000fe40000000000 */
[----:B------:R0:W3:Y:S02]  /*0c80*/  LDG.E R10, desc[UR8][R22.64] ;  /* 0x00000008160a7981 */ /* 0x0000e4000c1e1900 */
[----:B0-----:R-:W-:-:S05]  /*0c90*/  IMAD.WIDE.U32 R22, R26, 0x4, R16 ;  /* 0x000000041a167825 */ /* 0x001fca00078e0010 */
[----:B------:R0:W2:Y:S02]  /*0ca0*/  LDG.E R26, desc[UR8][R22.64] ;  /* 0x00000008161a7981 */ /* 0x0000a4000c1e1900 */
[----:B0-----:R-:W-:-:S05]  /*0cb0*/  IADD3 R23, PT, PT, R11, 0x1, RZ ;  /* 0x000000010b177810 */ /* 0x001fca0007ffe0ff */
[----:B------:R-:W-:-:S06]  /*0cc0*/  IMAD.WIDE.U32 R22, R23, 0x4, R16 ;  /* 0x0000000417167825 */ /* 0x000fcc00078e0010 */
[----:B------:R-:W4:Y:S01]  /*0cd0*/  LDG.E R23, desc[UR8][R22.64] ;  /* 0x0000000816177981 */ /* 0x000f22000c1e1900 */
[----:B---3--:R-:W-:Y:S01]  /*0ce0*/  FFMA R24, R10, R19, R24 ;  /* 0x000000130a187223 */ /* 0x008fe20000000018 */
[----:B--2---:R-:W-:Y:S01]  /*0cf0*/  FFMA R28, R26, R10, R28 ;  /* 0x0000000a1a1c7223 */ /* 0x004fe2000000001c */
[----:B------:R-:W-:-:S05]  /*0d00*/  IADD3 R26, PT, PT, R21, 0x1, RZ ;  /* 0x00000001151a7810 */ /* 0x000fca0007ffe0ff */
[----:B------:R-:W-:-:S05]  /*0d10*/  IMAD.WIDE.U32 R18, R26, 0x4, R16 ;  /* 0x000000041a127825 */ /* 0x000fca00078e0010 */
[----:B------:R-:W2:Y:S01]  /*0d20*/  LDG.E R26, desc[UR8][R18.64] ;  /* 0x00000008121a7981 */ /* 0x000ea2000c1e1900 */
[----:B------:R-:W-:-:S05]  /*0d30*/  IMAD.WIDE.U32 R14, R27, 0x4, R14 ;  /* 0x000000041b0e7825 */ /* 0x000fca00078e000e */
[----:B------:R0:W3:Y:S01]  /*0d40*/  LDG.E R19, desc[UR8][R14.64] ;  /* 0x000000080e137981 */ /* 0x0000e2000c1e1900 */
[C---:B--2---:R-:W-:Y:S01]  /*0d50*/  FFMA R20, R10.reuse, R26, R20 ;  /* 0x0000001a0a147223 */ /* 0x044fe20000000014 */
[----:B----4-:R-:W-:Y:S01]  /*0d60*/  FFMA R10, R10, R23, R12 ;  /* 0x000000170a0a7223 */ /* 0x010fe2000000000c */
[----:B------:R-:W-:Y:S02]  /*0d70*/  IADD3 R12, PT, PT, R29, 0x2, RZ ;  /* 0x000000021d0c7810 */ /* 0x000fe40007ffe0ff */
[----:B------:R-:W-:-:S03]  /*0d80*/  IADD3 R26, PT, PT, R21, 0x2, RZ ;  /* 0x00000002151a7810 */ /* 0x000fc60007ffe0ff */
[----:B------:R-:W-:-:S04]  /*0d90*/  IMAD.WIDE.U32 R22, R12, 0x4, R16 ;  /* 0x000000040c167825 */ /* 0x000fc800078e0010 */
[--C-:B0-----:R-:W-:Y:S01]  /*0da0*/  IMAD.WIDE.U32 R14, R26, 0x4, R16.reuse ;  /* 0x000000041a0e7825 */ /* 0x101fe200078e0010 */
[----:B------:R0:W3:Y:S04]  /*0db0*/  LDG.E R18, desc[UR8][R22.64] ;  /* 0x0000000816127981 */ /* 0x0000e8000c1e1900 */
[----:B------:R1:W2:Y:S01]  /*0dc0*/  LDG.E R12, desc[UR8][R14.64] ;  /* 0x000000080e0c7981 */ /* 0x0002a2000c1e1900 */
[----:B0-----:R-:W-:Y:S01]  /*0dd0*/  IADD3 R23, PT, PT, R11, 0x2, RZ ;  /* 0x000000020b177810 */ /* 0x001fe20007ffe0ff */
[----:B-1----:R-:W-:-:S04]  /*0de0*/  IMAD.WIDE.U32 R14, R25, 0x4, R16 ;  /* 0x00000004190e7825 */ /* 0x002fc800078e0010 */
[----:B------:R-:W-:Y:S01]  /*0df0*/  IMAD.WIDE.U32 R16, R23, 0x4, R16 ;  /* 0x0000000417107825 */ /* 0x000fe200078e0010 */
[----:B------:R-:W4:Y:S05]  /*0e00*/  LDG.E R26, desc[UR8][R14.64] ;  /* 0x000000080e1a7981 */ /* 0x000f2a000c1e1900 */
[----:B------:R-:W5:Y:S01]  /*0e10*/  LDG.E R17, desc[UR8][R16.64] ;  /* 0x0000000810117981 */ /* 0x000f62000c1e1900 */
[----:B------:R-:W-:-:S04]  /*0e20*/  IADD3 R4, PT, PT, R4, 0x4, RZ ;  /* 0x0000000404047810 */ /* 0x000fc80007ffe0ff */
[----:B------:R-:W-:Y:S02]  /*0e30*/  ISETP.NE.AND P0, PT, R4, RZ, PT ;  /* 0x000000ff0400720c */ /* 0x000fe40003f05270 */
[----:B------:R-:W-:Y:S02]  /*0e40*/  IADD3 R25, PT, PT, R25, 0x4, RZ ;  /* 0x0000000419197810 */ /* 0x000fe40007ffe0ff */
[----:B------:R-:W-:Y:S02]  /*0e50*/  IADD3 R29, PT, PT, R29, 0x4, RZ ;  /* 0x000000041d1d7810 */ /* 0x000fe40007ffe0ff */
[----:B------:R-:W-:Y:S02]  /*0e60*/  IADD3 R21, PT, PT, R21, 0x4, RZ ;  /* 0x0000000415157810 */ /* 0x000fe40007ffe0ff */
[----:B------:R-:W-:Y:S02]  /*0e70*/  IADD3 R11, PT, PT, R11, 0x4, RZ ;  /* 0x000000040b0b7810 */ /* 0x000fe40007ffe0ff */
[----:B------:R-:W-:Y:S01]  /*0e80*/  IADD3 R27, PT, PT, R27, 0x4, RZ ;  /* 0x000000041b1b7810 */ /* 0x000fe20007ffe0ff */
[C---:B---3--:R-:W-:Y:S01]  /*0e90*/  FFMA R18, R19.reuse, R18, R24 ;  /* 0x0000001213127223 */ /* 0x048fe20000000018 */
[C---:B--2---:R-:W-:Y:S01]  /*0ea0*/  FFMA R20, R19.reuse, R12, R20 ;  /* 0x0000000c13147223 */ /* 0x044fe20000000014 */
[----:B----4-:R-:W-:Y:S01]  /*0eb0*/  FFMA R28, R26, R19, R28 ;  /* 0x000000131a1c7223 */ /* 0x010fe2000000001c */
[----:B-----5:R-:W-:Y:S01]  /*0ec0*/  FFMA R10, R19, R17, R10 ;  /* 0x00000011130a7223 */ /* 0x020fe2000000000a */
[----:B------:R-:W-:Y:S06]  /*0ed0*/  @P0 BRA `(.L_x_2) ;  /* 0xfffffff800bc0947 */ /* 0x000fec000383ffff */
[----:B------:R-:W-:-:S07]  /*0ee0*/  LOP3.LUT R4, R9, 0xfffffffc, RZ, 0xc0, !PT ;  /* 0xfffffffc09047812 */ /* 0x000fce00078ec0ff */
.L_x_1:
[----:B------:R-:W-:-:S13]  /*0ef0*/  LOP3.LUT P0, R11, R9, 0x3, RZ, 0xc0, !PT ;  /* 0x00000003090b7812 */ /* 0x000fda000780c0ff */
[----:B------:R-:W-:Y:S05]  /*0f00*/  @!P0 BRA `(.L_x_3) ;  /* 0x0000000400588947 */ /* 0x000fea0003800000 */
[----:B------:R-:W0:Y:S01]  /*0f10*/  LDCU UR6, c[0x0][0x384] ;  /* 0x00007080ff0677ac */ /* 0x000e220008000800 */
[----:B------:R-:W-:Y:S02]  /*0f20*/  ISETP.NE.AND P0, PT, R11, 0x1, PT ;  /* 0x000000010b00780c */ /* 0x000fe40003f05270 */
[----:B------:R-:W-:Y:S01]  /*0f30*/  LOP3.LUT R14, R9, 0x1, RZ, 0xc0, !PT ;  /* 0x00000001090e7812 */ /* 0x000fe200078ec0ff */
[----:B------:R-:W1:Y:S03]  /*0f40*/  LDCU UR11, c[0x0][0x3a0] ;  /* 0x00007400ff0b77ac */ /* 0x000e660008000800 */
[----:B------:R-:W-:Y:S01]  /*0f50*/  ISETP.NE.U32.AND P1, PT, R14, 0x1, PT ;  /* 0x000000010e00780c */ /* 0x000fe20003f25070 */
[----:B------:R-:W2:Y:S01]  /*0f60*/  LDCU UR10, c[0x0][0x39c] ;  /* 0x00007380ff0a77ac */ /* 0x000ea20008000800 */
[----:B0-----:R-:W-:Y:S01]  /*0f70*/  UIMAD UR6, UR6, UR5, URZ ;  /* 0x00000005060672a4 */ /* 0x001fe2000f8e02ff */
[----:B-1----:R-:W-:-:S05]  /*0f80*/  IMAD R12, R0, UR11, RZ ;  /* 0x0000000b000c7c24 */ /* 0x002fca000f8e02ff */
[----:B------:R-:W-:Y:S02]  /*0f90*/  IMAD R12, R5, UR6, R12 ;  /* 0x00000006050c7c24 */ /* 0x000fe4000f8e020c */
[----:B--2---:R-:W-:Y:S02]  /*0fa0*/  IMAD R24, R3, UR10, RZ ;  /* 0x0000000a03187c24 */ /* 0x004fe4000f8e02ff */
[----:B------:R-:W-:Y:S01]  /*0fb0*/  IMAD R12, R7, UR5, R12 ;  /* 0x00000005070c7c24 */ /* 0x000fe2000f8e020c */
[----:B------:R-:W-:Y:S06]  /*0fc0*/  @!P0 BRA `(.L_x_4) ;  /* 0x0000000000bc8947 */ /* 0x000fec0003800000 */
[----:B------:R-:W0:Y:S01]  /*0fd0*/  LDCU UR10, c[0x0][0x390] ;  /* 0x00007200ff0a77ac */ /* 0x000e220008000800 */
[----:B------:R-:W1:Y:S01]  /*0fe0*/  LDC.64 R14, c[0x0][0x3b0] ;  /* 0x0000ec00ff0e7b82 */ /* 0x000e620000000a00 */
[----:B------:R-:W-:Y:S01]  /*0ff0*/  IADD3 R11, PT, PT, R24, UR4, RZ ;  /* 0x00000004180b7c10 */ /* 0x000fe2000fffe0ff */
[----:B------:R-:W-:-:S04]  /*1000*/  IMAD R16, R2, UR7, R7 ;  /* 0x0000000702107c24 */ /* 0x000fc8000f8e0207 */
[----:B------:R-:W-:Y:S02]  /*1010*/  IMAD R16, R16, R13, UR4 ;  /* 0x0000000410107e24 */ /* 0x000fe4000f8e020d */
[----:B------:R-:W2:Y:S02]  /*1020*/  LDC.64 R26, c[0x0][0x3b8] ;  /* 0x0000ee00ff1a7b82 */ /* 0x000ea40000000a00 */
[----:B------:R-:W-:Y:S02]  /*1030*/  IMAD R21, R16, R9, R4 ;  /* 0x0000000910157224 */ /* 0x000fe400078e0204 */
[----:B0-----:R-:W-:-:S05]  /*1040*/  IMAD R11, R11, UR10, R12 ;  /* 0x0000000a0b0b7c24 */ /* 0x001fca000f8e020c */
[----:B------:R-:W-:-:S05]  /*1050*/  IADD3 R19, PT, PT, R11, R4, RZ ;  /* 0x000000040b137210 */ /* 0x000fca0007ffe0ff */
[----:B-1----:R-:W-:-:S05]  /*1060*/  IMAD.WIDE.U32 R14, R19, 0x4, R14 ;  /* 0x00000004130e7825 */ /* 0x002fca00078e000e */
[----:B------:R0:W3:Y:S01]  /*1070*/  LDG.E R11, desc[UR8][R14.64] ;  /* 0x000000080e0b7981 */ /* 0x0000e2000c1e1900 */
[C-C-:B--2---:R-:W-:Y:S01]  /*1080*/  IMAD.WIDE.U32 R16, R21.reuse, 0x4, R26.reuse ;  /* 0x0000000415107825 */ /* 0x144fe200078e001a */
[----:B0-----:R-:W0:Y:S03]  /*1090*/  LDC.64 R14, c[0x0][0x3b0] ;  /* 0x0000ec00ff0e7b82 */ /* 0x001e260000000a00 */
[----:B------:R-:W-:Y:S01]  /*10a0*/  VIADD R21, R21, 0x1 ;  /* 0x0000000115157836 */ /* 0x000fe20000000000 */
[----:B------:R0:W3:Y:S03]  /*10b0*/  LDG.E R25, desc[UR8][R16.64] ;  /* 0x0000000810197981 */ /* 0x0000e6000c1e1900 */
[----:B------:R-:W-:Y:S01]  /*10c0*/  IMAD.WIDE.U32 R26, R21, 0x4, R26 ;  /* 0x00000004151a7825 */ /* 0x000fe200078e001a */
[----:B------:R-:W-:-:S04]  /*10d0*/  IADD3 R21, PT, PT, R19, UR6, RZ ;  /* 0x0000000613157c10 */ /* 0x000fc8000fffe0ff */
[C---:B------:R-:W-:Y:S01]  /*10e0*/  IADD3 R23, PT, PT, R21.reuse, UR6, RZ ;  /* 0x0000000615177c10 */ /* 0x040fe2000fffe0ff */
[----:B------:R-:W2:Y:S01]  /*10f0*/  LDG.E R26, desc[UR8][R26.64] ;  /* 0x000000081a1a7981 */ /* 0x000ea2000c1e1900 */
[----:B0-----:R-:W-:-:S05]  /*1100*/  IMAD.WIDE.U32 R16, R21, 0x4, R14 ;  /* 0x0000000415107825 */ /* 0x001fca00078e000e */
[----:B------:R0:W4:Y:S02]  /*1110*/  LDG.E R22, desc[UR8][R16.64] ;  /* 0x0000000810167981 */ /* 0x000124000c1e1900 */
[----:B0-----:R-:W-:-:S05]  /*1120*/  IMAD.WIDE.U32 R16, R23, 0x4, R14 ;  /* 0x0000000417107825 */ /* 0x001fca00078e000e */
[----:B------:R0:W5:Y:S01]  /*1130*/  LDG.E R29, desc[UR8][R16.64] ;  /* 0x00000008101d7981 */ /* 0x000162000c1e1900 */
[----:B------:R-:W-:Y:S02]  /*1140*/  IADD3 R19, PT, PT, R19, 0x1, RZ ;  /* 0x0000000113137810 */ /* 0x000fe40007ffe0ff */
[----:B------:R-:W-:Y:S02]  /*1150*/  IADD3 R21, PT, PT, R21, 0x1, RZ ;  /* 0x0000000115157810 */ /* 0x000fe40007ffe0ff */
[----:B0-----:R-:W-:-:S05]  /*1160*/  IADD3 R17, PT, PT, R23, 0x1, RZ ;  /* 0x0000000117117810 */ /* 0x001fca0007ffe0ff */
[----:B------:R-:W-:-:S06]  /*1170*/  IMAD.WIDE.U32 R16, R17, 0x4, R14 ;  /* 0x0000000411107825 */ /* 0x000fcc00078e000e */
[----:B------:R-:W2:Y:S01]  /*1180*/  LDG.E R16, desc[UR8][R16.64] ;  /* 0x0000000810107981 */ /* 0x000ea2000c1e1900 */
[----:B---3--:R-:W-:Y:S01]  /*1190*/  FFMA R11, R11, R25, R28 ;  /* 0x000000190b0b7223 */ /* 0x008fe2000000001c */
[----:B------:R-:W-:Y:S01]  /*11a0*/  IADD3 R28, PT, PT, R23, UR6, RZ ;  /* 0x00000006171c7c10 */ /* 0x000fe2000fffe0ff */
[----:B----4-:R-:W-:-:S04]  /*11b0*/  FFMA R27, R25, R22, R18 ;  /* 0x00000016191b7223 */ /* 0x010fc80000000012 */
[C---:B------:R-:W-:Y:S01]  /*11c0*/  IMAD.WIDE.U32 R22, R28.reuse, 0x4, R14 ;  /* 0x000000041c167825 */ /* 0x040fe200078e000e */
[----:B------:R-:W-:-:S03]  /*11d0*/  IADD3 R28, PT, PT, R28, 0x1, RZ ;  /* 0x000000011c1c7810 */ /* 0x000fc60007ffe0ff */
[----:B------:R-:W-:Y:S02]  /*11e0*/  IMAD.WIDE.U32 R18, R19, 0x4, R14 ;  /* 0x0000000413127825 */ /* 0x000fe400078e000e */
[----:B------:R-:W3:Y:S04]  /*11f0*/  LDG.E R22, desc[UR8][R22.64] ;  /* 0x0000000816167981 */ /* 0x000ee8000c1e1900 */
[----:B------:R-:W2:Y:S01]  /*1200*/  LDG.E R18, desc[UR8][R18.64] ;  /* 0x0000000812127981 */ /* 0x000ea2000c1e1900 */
[----:B-----5:R-:W-:Y:S01]  /*1210*/  FFMA R29, R25, R29, R20 ;  /* 0x0000001d191d7223 */ /* 0x020fe20000000014 */
[----:B------:R-:W-:-:S04]  /*1220*/  IMAD.WIDE.U32 R20, R21, 0x4, R14 ;  /* 0x0000000415147825 */ /* 0x000fc800078e000e */
[----:B------:R-:W-:Y:S02]  /*1230*/  IMAD.WIDE.U32 R14, R28, 0x4, R14 ;  /* 0x000000041c0e7825 */ /* 0x000fe400078e000e */
[----:B------:R-:W4:Y:S04]  /*1240*/  LDG.E R20, desc[UR8][R20.64] ;  /* 0x0000000814147981 */ /* 0x000f28000c1e1900 */
[----:B------:R-:W5:Y:S01]  /*1250*/  LDG.E R14, desc[UR8][R14.64] ;  /* 0x000000080e0e7981 */ /* 0x000f62000c1e1900 */
[----:B------:R-:W-:Y:S01]  /*1260*/  IADD3 R4, PT, PT, R4, 0x2, RZ ;  /* 0x0000000204047810 */ /* 0x000fe20007ffe0ff */
[----:B---3--:R-:W-:Y:S01]  /*1270*/  FFMA R25, R25, R22, R10 ;  /* 0x0000001619197223 */ /* 0x008fe2000000000a */
[----:B--2---:R-:W-:Y:S01]  /*1280*/  FFMA R28, R18, R26, R11 ;  /* 0x0000001a121c7223 */ /* 0x004fe2000000000b */
[C---:B----4-:R-:W-:Y:S01]  /*1290*/  FFMA R18, R26.reuse, R20, R27 ;  /* 0x000000141a127223 */ /* 0x050fe2000000001b */
[C---:B------:R-:W-:Y:S01]  /*12a0*/  FFMA R20, R26.reuse, R16, R29 ;  /* 0x000000101a147223 */ /* 0x040fe2000000001d */
[----:B-----5:R-:W-:-:S07]  /*12b0*/  FFMA R10, R26, R14, R25 ;  /* 0x0000000e1a0a7223 */ /* 0x020fce0000000019 */
.L_x_4:
[----:B------:R-:W-:Y:S05]  /*12c0*/  @P1 BRA `(.L_x_3) ;  /* 0x0000000000681947 */ /* 0x000fea0003800000 */
[----:B------:R-:W0:Y:S01]  /*12d0*/  LDCU UR10, c[0x0][0x390] ;  /* 0x00007200ff0a77ac */ /* 0x000e220008000800 */
[----:B------:R-:W-:Y:S01]  /*12e0*/  IADD3 R11, PT, PT, R24, UR4, RZ ;  /* 0x00000004180b7c10 */ /* 0x000fe2000fffe0ff */
[----:B------:R-:W1:Y:S08]  /*12f0*/  LDC.64 R14, c[0x0][0x3b8] ;  /* 0x0000ee00ff0e7b82 */ /* 0x000e700000000a00 */
[----:B------:R-:W2:Y:S01]  /*1300*/  LDC.64 R16, c[0x0][0x3b0] ;  /* 0x0000ec00ff107b82 */ /* 0x000ea20000000a00 */
[----:B0-----:R-:W-:-:S02]  /*1310*/  IMAD R11, R11, UR10, R12 ;  /* 0x0000000a0b0b7c24 */ /* 0x001fc4000f8e020c */
[----:B------:R-:W-:-:S03]  /*1320*/  IMAD R12, R2, UR7, R7 ;  /* 0x00000007020c7c24 */ /* 0x000fc6000f8e0207 */
[----:B------:R-:W-:Y:S01]  /*1330*/  IADD3 R27, PT, PT, R11, R4, RZ ;  /* 0x000000040b1b7210 */ /* 0x000fe20007ffe0ff */
[----:B------:R-:W-:-:S03]  /*1340*/  IMAD R12, R12, R13, UR4 ;  /* 0x000000040c0c7e24 */ /* 0x000fc6000f8e020d */
[----:B------:R-:W-:Y:S01]  /*1350*/  IADD3 R23, PT, PT, R27, UR6, RZ ;  /* 0x000000061b177c10 */ /* 0x000fe2000fffe0ff */
[----:B------:R-:W-:-:S03]  /*1360*/  IMAD R25, R12, R9, R4 ;  /* 0x000000090c197224 */ /* 0x000fc600078e0204 */
[----:B------:R-:W-:Y:S01]  /*1370*/  IADD3 R11, PT, PT, R23, UR6, RZ ;  /* 0x00000006170b7c10 */ /* 0x000fe2000fffe0ff */
[----:B-1----:R-:W-:-:S03]  /*1380*/  IMAD.WIDE.U32 R24, R25, 0x4, R14 ;  /* 0x0000000419187825 */ /* 0x002fc600078e000e */
[----:B------:R-:W-:Y:S01]  /*1390*/  IADD3 R9, PT, PT, R11, UR6, RZ ;  /* 0x000000060b097c10 */ /* 0x000fe2000fffe0ff */
[--C-:B--2---:R-:W-:Y:S02]  /*13a0*/  IMAD.WIDE.U32 R26, R27, 0x4, R16.reuse ;  /* 0x000000041b1a7825 */ /* 0x104fe400078e0010 */
[----:B------:R-:W2:Y:S02]  /*13b0*/  LDG.E R25, desc[UR8][R24.64] ;  /* 0x0000000818197981 */ /* 0x000ea4000c1e1900 */
[--C-:B------:R-:W-:Y:S02]  /*13c0*/  IMAD.WIDE.U32 R22, R23, 0x4, R16.reuse ;  /* 0x0000000417167825 */ /* 0x100fe400078e0010 */
[----:B------:R-:W2:Y:S02]  /*13d0*/  LDG.E R27, desc[UR8][R26.64] ;  /* 0x000000081a1b7981 */ /* 0x000ea4000c1e1900 */
[--C-:B------:R-:W-:Y:S02]  /*13e0*/  IMAD.WIDE.U32 R14, R11, 0x4, R16.reuse ;  /* 0x000000040b0e7825 */ /* 0x100fe400078e0010 */
[----:B------:R-:W3:Y:S02]  /*13f0*/  LDG.E R22, desc[UR8][R22.64] ;  /* 0x0000000816167981 */ /* 0x000ee4000c1e1900 */
[----:B------:R-:W-:-:S02]  /*1400*/  IMAD.WIDE.U32 R16, R9, 0x4, R16 ;  /* 0x0000000409107825 */ /* 0x000fc400078e0010 */
[----:B------:R-:W4:Y:S04]  /*1410*/  LDG.E R15, desc[UR8][R14.64] ;  /* 0x000000080e0f7981 */ /* 0x000f28000c1e1900 */
[----:B------:R-:W5:Y:S01]  /*1420*/  LDG.E R17, desc[UR8][R16.64] ;  /* 0x0000000810117981 */ /* 0x000f62000c1e1900 */
[----:B--2---:R-:W-:Y:S01]  /*1430*/  FFMA R28, R27, R25, R28 ;  /* 0x000000191b1c7223 */ /* 0x004fe2000000001c */
[C---:B---3--:R-:W-:Y:S01]  /*1440*/  FFMA R18, R25.reuse, R22, R18 ;  /* 0x0000001619127223 */ /* 0x048fe20000000012 */
[C---:B----4-:R-:W-:Y:S01]  /*1450*/  FFMA R20, R25.reuse, R15, R20 ;  /* 0x0000000f19147223 */ /* 0x050fe20000000014 */
[----:B-----5:R-:W-:-:S07]  /*1460*/  FFMA R10, R25, R17, R10 ;  /* 0x00000011190a7223 */ /* 0x020fce000000000a */
.L_x_3:
[----:B------:R-:W-:-:S06]  /*1470*/  UIADD3 UR4, UPT, UPT, UR4, 0x1, URZ ;  /* 0x0000000104047890 */ /* 0x000fcc000fffe0ff */
[----:B------:R-:W-:-:S13]  /*1480*/  ISETP.NE.AND P0, PT, R13, UR4, PT ;  /* 0x000000040d007c0c */ /* 0x000fda000bf05270 */
[----:B------:R-:W-:Y:S05]  /*1490*/  @P0 BRA `(.L_x_5) ;  /* 0xfffffff000b80947 */ /* 0x000fea000383ffff */
[----:B------:R-:W-:-:S04]  /*14a0*/  IADD3 R7, PT, PT, R7, 0x1, RZ ;  /* 0x0000000107077810 */ /* 0x000fc80007ffe0ff */
[----:B------:R-:W-:-:S13]  /*14b0*/  ISETP.NE.AND P0, PT, R7, UR7, PT ;  /* 0x0000000707007c0c */ /* 0x000fda000bf05270 */
[----:B------:R-:W-:Y:S05]  /*14c0*/  @P0 BRA `(.L_x_6) ;  /* 0xfffffff000a00947 */ /* 0x000fea000383ffff */
.L_x_0:
[----:B------:R-:W0:Y:S01]  /*14d0*/  LDC R9, c[0x0][0x3a8] ;  /* 0x0000ea00ff097b82 */ /* 0x000e220000000800 */
[----:B------:R-:W1:Y:S01]  /*14e0*/  LDCU UR4, c[0x0][0x3a4] ;  /* 0x00007480ff0477ac */ /* 0x000e620008000800 */
[----:B------:R-:W2:Y:S06]  /*14f0*/  LDCU UR5, c[0x0][0x388] ;  /* 0x00007100ff0577ac */ /* 0x000eac0008000800 */
[----:B------:R-:W3:Y:S01]  /*1500*/  LDC.64 R6, c[0x0][0x3c0] ;  /* 0x0000f000ff067b82 */ /* 0x000ee20000000a00 */
[----:B0-----:R-:W-:Y:S02]  /*1510*/  IMAD R0, R3, R9, R0 ;  /* 0x0000000903007224 */ /* 0x001fe400078e0200 */
[----:B-1----:R-:W-:-:S04]  /*1520*/  IMAD R9, R9, UR4, RZ ;  /* 0x0000000409097c24 */ /* 0x002fc8000f8e02ff */
[----:B------:R-:W-:Y:S02]  /*1530*/  IMAD R0, R2, R9, R0 ;  /* 0x0000000902007224 */ /* 0x000fe400078e0200 */
[----:B--2---:R-:W-:-:S04]  /*1540*/  IMAD R9, R9, UR5, RZ ;  /* 0x0000000509097c24 */ /* 0x004fc8000f8e02ff */
[----:B------:R-:W-:-:S04]  /*1550*/  IMAD R5, R5, R9, R0 ;  /* 0x0000000905057224 */ /* 0x000fc800078e0200 */
[----:B---3--:R-:W-:-:S05]  /*1560*/  IMAD.WIDE R6, R5, 0x4, R6 ;  /* 0x0000000405067825 */ /* 0x008fca00078e0206 */
[----:B------:R-:W-:Y:S01]  /*1570*/  STG.E desc[UR8][R6.64], R28 ;  /* 0x0000001c06007986 */ /* 0x000fe2000c101908 */
[----:B------:R-:W-:-:S05]  /*1580*/  IMAD.WIDE R2, R9, 0x4, R6 ;  /* 0x0000000409027825 */ /* 0x000fca00078e0206 */
[----:B------:R-:W-:Y:S01]  /*1590*/  STG.E desc[UR8][R2.64], R18 ;  /* 0x0000001202007986 */ /* 0x000fe2000c101908 */
[----:B------:R-:W-:-:S05]  /*15a0*/  IMAD.WIDE R4, R9, 0x4, R2 ;  /* 0x0000000409047825 */ /* 0x000fca00078e0202 */
[----:B------:R-:W-:Y:S01]  /*15b0*/  STG.E desc[UR8][R4.64], R20 ;  /* 0x0000001404007986 */ /* 0x000fe2000c101908 */
[----:B------:R-:W-:-:S05]  /*15c0*/  IMAD.WIDE R8, R9, 0x4, R4 ;  /* 0x0000000409087825 */ /* 0x000fca00078e0204 */
[----:B------:R-:W-:Y:S01]  /*15d0*/  STG.E desc[UR8][R8.64], R10 ;  /* 0x0000000a08007986 */ /* 0x000fe2000c101908 */
[----:B------:R-:W-:Y:S05]  /*15e0*/  EXIT ;  /* 0x000000000000794d */ /* 0x000fea0003800000 */
.L_x_7:
[----:B------:R-:W-:-:S00]  /*15f0*/  BRA `(.L_x_7) ;  /* 0xfffffffc00fc7947 */ /* 0x000fc0000383ffff */
[----:B------:R-:W-:-:S00]  /*1600*/  NOP ;  /* 0x0000000000007918 */ /* 0x000fc00000000000 */
[----:B------:R-:W-:-:S00]  /*1610*/  NOP ;  /* 0x0000000000007918 */ /* 0x000fc00000000000 */
[----:B------:R-:W-:-:S00]  /*1620*/  NOP ;  /* 0x0000000000007918 */ /* 0x000fc00000000000 */
[----:B------:R-:W-:-:S00]  /*1630*/  NOP ;  /* 0x0000000000007918 */ /* 0x000fc00000000000 */
[----:B------:R-:W-:-:S00]  /*1640*/  NOP ;  /* 0x0000000000007918 */ /* 0x000fc00000000000 */
[----:B------:R-:W-:-:S00]  /*1650*/  NOP ;  /* 0x0000000000007918 */ /* 0x000fc00000000000 */
[----:B------:R-:W-:-:S00]  /*1660*/  NOP ;  /* 0x0000000000007918 */ /* 0x000fc00000000000 */
[----:B------:R-:W-:-:S00]  /*1670*/  NOP ;  /* 0x0000000000007918 */ /* 0x000fc00000000000 */
.L_x_8:


//--------------------- .nv.shared.reserved.0     --------------------------
	.section	.nv.shared.reserved.0,"aw",@nobits
	.weak		__nv_reservedSMEM_offset_0_alias
	.size		__nv_reservedSMEM_offset_0_alias, 0, 64
	.other		__nv_reservedSMEM_offset_0_alias,@"STO_CUDA_RESERVED_SHARED STV_DEFAULT"
__nv_reservedSMEM_offset_0_alias:
	.zero		0
	.zero		64


//--------------------- .nv.constant0._Z3cnniiiiiiiiiiiPfS_S_ --------------------------
	.section	.nv.constant0._Z3cnniiiiiiiiiiiPfS_S_,"a",@progbits
	.sectionflags	@""
	.align	4
.nv.constant0._Z3cnniiiiiiiiiiiPfS_S_:
	.zero		968


//--------------------- SYMBOLS --------------------------

	.type		.nv.reservedSmem.offset0,@object
	.size		.nv.reservedSmem.offset0,0x4
